	.target	sm_80

	.elftype	@"ET_EXEC"


//--------------------- .note.nv.tkinfo           --------------------------
	.section	.note.nv.tkinfo,"",@"SHT_NOTE"
	.sectionflags	@"SHF_NOTE_NV_TKINFO"
	.tkinfo
        /*0018*/ 	.word	0x00000002
        /*0030*/ 	.string	""
        /*0030*/ 	.string	"ptxas"
        /*0030*/ 	.string	"Cuda compilation tools, release 13.0, V13.0.88"
        /*0030*/ 	.string	"Build cuda_13.0.r13.0/compiler.36424714_0"
        /*0030*/ 	.string	"-v  -suppress-debug-info  -lineinfo  -arch sm_80 "



//--------------------- .note.nv.cuinfo           --------------------------
	.section	.note.nv.cuinfo,"",@"SHT_NOTE"
	.sectionflags	@"SHF_NOTE_NV_CUINFO"
        /*0018*/ 	.short	0x0002
        /*001a*/ 	.short	0x0050
        /*001c*/ 	.short	0x0082
	.zero		2


//--------------------- .nv.info                  --------------------------
	.section	.nv.info,"",@"SHT_CUDA_INFO"
	.align	4


	//----- nvinfo : EIATTR_REGCOUNT
	.align		4
        /*0000*/ 	.byte	0x04, 0x2f
        /*0002*/ 	.short	(.L_1 - .L_0)
	.align		4
.L_0:
        /*0004*/ 	.word	index@(matmul_kernel)
        /*0008*/ 	.word	0x000000a4


	//----- nvinfo : EIATTR_FRAME_SIZE
	.align		4
.L_1:
        /*000c*/ 	.byte	0x04, 0x11
        /*000e*/ 	.short	(.L_3 - .L_2)
	.align		4
.L_2:
        /*0010*/ 	.word	index@(matmul_kernel)
        /*0014*/ 	.word	0x00000000


	//----- nvinfo : EIATTR_MIN_STACK_SIZE
	.align		4
.L_3:
        /*0018*/ 	.byte	0x04, 0x12
        /*001a*/ 	.short	(.L_5 - .L_4)
	.align		4
.L_4:
        /*001c*/ 	.word	index@(matmul_kernel)
        /*0020*/ 	.word	0x00000000
.L_5:


//--------------------- .nv.info.matmul_kernel    --------------------------
	.section	.nv.info.matmul_kernel,"",@"SHT_CUDA_INFO"
	.sectionflags	@""
	.align	4


	//----- nvinfo : EIATTR_CUDA_API_VERSION
	.align		4
        /*0000*/ 	.byte	0x04, 0x37
        /*0002*/ 	.short	(.L_7 - .L_6)
.L_6:
        /*0004*/ 	.word	0x00000082


	//----- nvinfo : EIATTR_SW2861232_WAR
	.align		4
.L_7:
        /*0008*/ 	.byte	0x01, 0x35
	.zero		2


	//----- nvinfo : EIATTR_PARAM_CBANK
	.align		4
        /*000c*/ 	.byte	0x04, 0x0a
        /*000e*/ 	.short	(.L_9 - .L_8)
	.align		4
.L_8:
        /*0010*/ 	.word	index@(.nv.constant0.matmul_kernel)
        /*0014*/ 	.short	0x0160
        /*0016*/ 	.short	0x0050


	//----- nvinfo : EIATTR_CBANK_PARAM_SIZE
	.align		4
.L_9:
        /*0018*/ 	.byte	0x03, 0x19
        /*001a*/ 	.short	0x0050


	//----- nvinfo : EIATTR_KPARAM_INFO
	.align		4
        /*001c*/ 	.byte	0x04, 0x17
        /*001e*/ 	.short	(.L_11 - .L_10)
.L_10:
        /*0020*/ 	.word	0x00000000
        /*0024*/ 	.short	0x000d
        /*0026*/ 	.short	0x0048
        /*0028*/ 	.byte	0x00, 0xf4, 0x21, 0x00


	//----- nvinfo : EIATTR_KPARAM_INFO
	.align		4
.L_11:
        /*002c*/ 	.byte	0x04, 0x17
        /*002e*/ 	.short	(.L_13 - .L_12)
.L_12:
        /*0030*/ 	.word	0x00000000
        /*0034*/ 	.short	0x000c
        /*0036*/ 	.short	0x0040
        /*0038*/ 	.byte	0x00, 0xf4, 0x21, 0x00


	//----- nvinfo : EIATTR_KPARAM_INFO
	.align		4
.L_13:
        /*003c*/ 	.byte	0x04, 0x17
        /*003e*/ 	.short	(.L_15 - .L_14)
.L_14:
        /*0040*/ 	.word	0x00000000
        /*0044*/ 	.short	0x000b
        /*0046*/ 	.short	0x0038
        /*0048*/ 	.byte	0x00, 0xf0, 0x11, 0x00


	//----- nvinfo : EIATTR_KPARAM_INFO
	.align		4
.L_15:
        /*004c*/ 	.byte	0x04, 0x17
        /*004e*/ 	.short	(.L_17 - .L_16)
.L_16:
        /*0050*/ 	.word	0x00000000
        /*0054*/ 	.short	0x000a
        /*0056*/ 	.short	0x0034
        /*0058*/ 	.byte	0x00, 0xf0, 0x11, 0x00


	//----- nvinfo : EIATTR_KPARAM_INFO
	.align		4
.L_17:
        /*005c*/ 	.byte	0x04, 0x17
        /*005e*/ 	.short	(.L_19 - .L_18)
.L_18:
        /*0060*/ 	.word	0x00000000
        /*0064*/ 	.short	0x0009
        /*0066*/ 	.short	0x0030
        /*0068*/ 	.byte	0x00, 0xf0, 0x11, 0x00


	//----- nvinfo : EIATTR_KPARAM_INFO
	.align		4
.L_19:
        /*006c*/ 	.byte	0x04, 0x17
        /*006e*/ 	.short	(.L_21 - .L_20)
.L_20:
        /*0070*/ 	.word	0x00000000
        /*0074*/ 	.short	0x0008
        /*0076*/ 	.short	0x002c
        /*0078*/ 	.byte	0x00, 0xf0, 0x11, 0x00


	//----- nvinfo : EIATTR_KPARAM_INFO
	.align		4
.L_21:
        /*007c*/ 	.byte	0x04, 0x17
        /*007e*/ 	.short	(.L_23 - .L_22)
.L_22:
        /*0080*/ 	.word	0x00000000
        /*0084*/ 	.short	0x0007
        /*0086*/ 	.short	0x0028
        /*0088*/ 	.byte	0x00, 0xf0, 0x11, 0x00


	//----- nvinfo : EIATTR_KPARAM_INFO
	.align		4
.L_23:
        /*008c*/ 	.byte	0x04, 0x17
        /*008e*/ 	.short	(.L_25 - .L_24)
.L_24:
        /*0090*/ 	.word	0x00000000
        /*0094*/ 	.short	0x0006
        /*0096*/ 	.short	0x0024
        /*0098*/ 	.byte	0x00, 0xf0, 0x11, 0x00


	//----- nvinfo : EIATTR_KPARAM_INFO
	.align		4
.L_25:
        /*009c*/ 	.byte	0x04, 0x17
        /*009e*/ 	.short	(.L_27 - .L_26)
.L_26:
        /*00a0*/ 	.word	0x00000000
        /*00a4*/ 	.short	0x0005
        /*00a6*/ 	.short	0x0020
        /*00a8*/ 	.byte	0x00, 0xf0, 0x11, 0x00


	//----- nvinfo : EIATTR_KPARAM_INFO
	.align		4
.L_27:
        /*00ac*/ 	.byte	0x04, 0x17
        /*00ae*/ 	.short	(.L_29 - .L_28)
.L_28:
        /*00b0*/ 	.word	0x00000000
        /*00b4*/ 	.short	0x0004
        /*00b6*/ 	.short	0x001c
        /*00b8*/ 	.byte	0x00, 0xf0, 0x11, 0x00


	//----- nvinfo : EIATTR_KPARAM_INFO
	.align		4
.L_29:
        /*00bc*/ 	.byte	0x04, 0x17
        /*00be*/ 	.short	(.L_31 - .L_30)
.L_30:
        /*00c0*/ 	.word	0x00000000
        /*00c4*/ 	.short	0x0003
        /*00c6*/ 	.short	0x0018
        /*00c8*/ 	.byte	0x00, 0xf0, 0x11, 0x00


	//----- nvinfo : EIATTR_KPARAM_INFO
	.align		4
.L_31:
        /*00cc*/ 	.byte	0x04, 0x17
        /*00ce*/ 	.short	(.L_33 - .L_32)
.L_32:
        /*00d0*/ 	.word	0x00000000
        /*00d4*/ 	.short	0x0002
        /*00d6*/ 	.short	0x0010
        /*00d8*/ 	.byte	0x00, 0xf4, 0x21, 0x00


	//----- nvinfo : EIATTR_KPARAM_INFO
	.align		4
.L_33:
        /*00dc*/ 	.byte	0x04, 0x17
        /*00de*/ 	.short	(.L_35 - .L_34)
.L_34:
        /*00e0*/ 	.word	0x00000000
        /*00e4*/ 	.short	0x0001
        /*00e6*/ 	.short	0x0008
        /*00e8*/ 	.byte	0x00, 0xf4, 0x21, 0x00


	//----- nvinfo : EIATTR_KPARAM_INFO
	.align		4
.L_35:
        /*00ec*/ 	.byte	0x04, 0x17
        /*00ee*/ 	.short	(.L_37 - .L_36)
.L_36:
        /*00f0*/ 	.word	0x00000000
        /*00f4*/ 	.short	0x0000
        /*00f6*/ 	.short	0x0000
        /*00f8*/ 	.byte	0x00, 0xf4, 0x21, 0x00


	//----- nvinfo : EIATTR_MAXREG_COUNT
	.align		4
.L_37:
        /*00fc*/ 	.byte	0x03, 0x1b
        /*00fe*/ 	.short	0x00ff


	//----- nvinfo : EIATTR_NUM_BARRIERS
	.align		4
        /*0100*/ 	.byte	0x02, 0x4c
        /*0102*/ 	.byte	0x01
	.zero		1


	//----- nvinfo : EIATTR_MERCURY_ISA_VERSION
	.align		4
        /*0104*/ 	.byte	0x03, 0x5f
        /*0106*/ 	.short	0x0000


	//----- nvinfo : EIATTR_EXIT_INSTR_OFFSETS
	.align		4
        /*0108*/ 	.byte	0x04, 0x1c
        /*010a*/ 	.short	(.L_39 - .L_38)


	//   ....[0]....
.L_38:
        /*010c*/ 	.word	0x00002800


	//   ....[1]....
        /*0110*/ 	.word	0x00002830


	//----- nvinfo : EIATTR_REQNTID
	.align		4
.L_39:
        /*0114*/ 	.byte	0x04, 0x10
        /*0116*/ 	.short	(.L_41 - .L_40)
.L_40:
        /*0118*/ 	.word	0x00000080
        /*011c*/ 	.word	0x00000001
        /*0120*/ 	.word	0x00000001
.L_41:


//--------------------- .nv.callgraph             --------------------------
	.section	.nv.callgraph,"",@"SHT_CUDA_CALLGRAPH"
	.align	4
	.sectionentsize	8
	.align		4
        /*0000*/ 	.word	0x00000000
	.align		4
        /*0004*/ 	.word	0xffffffff
	.align		4
        /*0008*/ 	.word	0x00000000
	.align		4
        /*000c*/ 	.word	0xfffffffe
	.align		4
        /*0010*/ 	.word	0x00000000
	.align		4
        /*0014*/ 	.word	0xfffffffd
	.align		4
        /*0018*/ 	.word	0x00000000
	.align		4
        /*001c*/ 	.word	0xfffffffc


//--------------------- .nv.rel.action            --------------------------
	.section	.nv.rel.action,"",@"SHT_CUDA_RELOCINFO"
	.align	8
	.sectionentsize	8
        /*0000*/ 	.byte	0x73, 0x00, 0x00, 0x00, 0x00, 0x00, 0x00, 0x00, 0x00, 0x00, 0x00, 0x11, 0x25, 0x00, 0x05, 0x36


//--------------------- .nv.constant0.matmul_kernel --------------------------
	.section	.nv.constant0.matmul_kernel,"a",@progbits
	.sectionflags	@""
	.align	4
.nv.constant0.matmul_kernel:
	.zero		432


//--------------------- .text.matmul_kernel       --------------------------
	.section	.text.matmul_kernel,"ax",@progbits
	.sectioninfo	@"SHI_REGISTERS=164"
	.align	128
        .global         matmul_kernel
        .type           matmul_kernel,@function
        .size           matmul_kernel,(.L_x_3 - matmul_kernel)
        .other          matmul_kernel,@"STO_CUDA_ENTRY STV_DEFAULT"
matmul_kernel:
.text.matmul_kernel:
[----:B------:R-:W-:Y:S02]  /*0000*/  IMAD.MOV.U32 R1, RZ, RZ, c[0x0][0x28] ;  /* 0x00000a00ff017624 */ /* 0x000fe400078e00ff */
[----:B------:R-:W-:Y:S01]  /*0010*/  IMAD.MOV.U32 R0, RZ, RZ, c[0x0][0x17c] ;  /* 0x00005f00ff007624 */ /* 0x000fe200078e00ff */
[----:B------:R-:W0:Y:S01]  /*0020*/  S2R R5, SR_CTAID.X ;  /* 0x0000000000057919 */ /* 0x000e220000002500 */
[----:B------:R-:W-:Y:S01]  /*0030*/  IMAD.MOV.U32 R133, RZ, RZ, c[0x0][0x180] ;  /* 0x00006000ff857624 */ /* 0x000fe200078e00ff */
[----:B------:R-:W-:Y:S01]  /*0040*/  ULDC.64 UR6, c[0x0][0x118] ;  /* 0x0000460000067ab9 */ /* 0x000fe20000000a00 */
[----:B------:R-:W-:Y:S01]  /*0050*/  CS2R R48, SRZ ;  /* 0x0000000000307805 */ /* 0x000fe2000001ff00 */
[----:B------:R-:W-:Y:S01]  /*0060*/  IADD3 R0, R0, 0xf, RZ ;  /* 0x0000000f00007810 */ /* 0x000fe20007ffe0ff */
[----:B------:R-:W-:Y:S01]  /*0070*/  CS2R R50, SRZ ;  /* 0x0000000000327805 */ /* 0x000fe2000001ff00 */
[----:B------:R-:W-:Y:S02]  /*0080*/  IADD3 R133, R133, 0x3f, RZ ;  /* 0x0000003f85857810 */ /* 0x000fe40007ffe0ff */
[----:B------:R-:W-:-:S04]  /*0090*/  SHF.R.S32.HI R3, RZ, 0x1f, R0 ;  /* 0x0000001fff037819 */ /* 0x000fc80000011400 */
[----:B------:R-:W-:-:S04]  /*00a0*/  LEA.HI R3, R3, R0, RZ, 0x4 ;  /* 0x0000000003037211 */ /* 0x000fc800078f20ff */
[----:B------:R-:W-:-:S05]  /*00b0*/  SHF.R.S32.HI R3, RZ, 0x4, R3 ;  /* 0x00000004ff037819 */ /* 0x000fca0000011403 */
[----:B------:R-:W-:Y:S01]  /*00c0*/  IMAD.SHL.U32 R4, R3, 0x8, RZ ;  /* 0x0000000803047824 */ /* 0x000fe200078e00ff */
[----:B0-----:R-:W-:-:S04]  /*00d0*/  IABS R8, R5 ;  /* 0x0000000500087213 */ /* 0x001fc80000000000 */
[-C--:B------:R-:W-:Y:S02]  /*00e0*/  IABS R7, R4.reuse ;  /* 0x0000000400077213 */ /* 0x080fe40000000000 */
[----:B------:R-:W-:Y:S02]  /*00f0*/  IABS R10, R4 ;  /* 0x00000004000a7213 */ /* 0x000fe40000000000 */
[----:B------:R-:W0:Y:S08]  /*0100*/  I2F.RP R0, R7 ;  /* 0x0000000700007306 */ /* 0x000e300000209400 */
[----:B0-----:R-:W0:Y:S02]  /*0110*/  MUFU.RCP R0, R0 ;  /* 0x0000000000007308 */ /* 0x001e240000001000 */
[----:B0-----:R-:W-:Y:S01]  /*0120*/  IADD3 R2, R0, 0xffffffe, RZ ;  /* 0x0ffffffe00027810 */ /* 0x001fe20007ffe0ff */
[----:B------:R-:W-:-:S05]  /*0130*/  IMAD.MOV R0, RZ, RZ, -R10 ;  /* 0x000000ffff007224 */ /* 0x000fca00078e0a0a */
[----:B------:R0:W1:Y:S02]  /*0140*/  F2I.FTZ.U32.TRUNC.NTZ R3, R2 ;  /* 0x0000000200037305 */ /* 0x000064000021f000 */
[----:B0-----:R-:W-:Y:S02]  /*0150*/  IMAD.MOV.U32 R2, RZ, RZ, RZ ;  /* 0x000000ffff027224 */ /* 0x001fe400078e00ff */
[----:B-1----:R-:W-:-:S04]  /*0160*/  IMAD.MOV R6, RZ, RZ, -R3 ;  /* 0x000000ffff067224 */ /* 0x002fc800078e0a03 */
[----:B------:R-:W-:Y:S02]  /*0170*/  IMAD R9, R6, R7, RZ ;  /* 0x0000000706097224 */ /* 0x000fe400078e02ff */
[----:B------:R-:W-:Y:S02]  /*0180*/  IMAD.MOV.U32 R6, RZ, RZ, R8 ;  /* 0x000000ffff067224 */ /* 0x000fe400078e0008 */
[----:B------:R-:W-:-:S06]  /*0190*/  IMAD.HI.U32 R3, R3, R9, R2 ;  /* 0x0000000903037227 */ /* 0x000fcc00078e0002 */
[----:B------:R-:W-:-:S04]  /*01a0*/  IMAD.HI.U32 R3, R3, R6, RZ ;  /* 0x0000000603037227 */ /* 0x000fc800078e00ff */
[----:B------:R-:W-:-:S05]  /*01b0*/  IMAD R0, R3, R0, R6 ;  /* 0x0000000003007224 */ /* 0x000fca00078e0206 */
[----:B------:R-:W-:-:S13]  /*01c0*/  ISETP.GT.U32.AND P1, PT, R7, R0, PT ;  /* 0x000000000700720c */ /* 0x000fda0003f24070 */
[----:B------:R-:W-:Y:S01]  /*01d0*/  @!P1 IMAD.IADD R0, R0, 0x1, -R7 ;  /* 0x0000000100009824 */ /* 0x000fe200078e0a07 */
[----:B------:R-:W-:Y:S02]  /*01e0*/  @!P1 IADD3 R3, R3, 0x1, RZ ;  /* 0x0000000103039810 */ /* 0x000fe40007ffe0ff */
[----:B------:R-:W-:Y:S02]  /*01f0*/  ISETP.NE.AND P1, PT, R4, RZ, PT ;  /* 0x000000ff0400720c */ /* 0x000fe40003f25270 */
[----:B------:R-:W-:Y:S02]  /*0200*/  ISETP.GE.U32.AND P0, PT, R0, R7, PT ;  /* 0x000000070000720c */ /* 0x000fe40003f06070 */
[----:B------:R-:W-:-:S04]  /*0210*/  LOP3.LUT R0, R5, R4, RZ, 0x3c, !PT ;  /* 0x0000000405007212 */ /* 0x000fc800078e3cff */
[----:B------:R-:W-:Y:S01]  /*0220*/  ISETP.GE.AND P2, PT, R0, RZ, PT ;  /* 0x000000ff0000720c */ /* 0x000fe20003f46270 */
[----:B------:R-:W-:-:S05]  /*0230*/  IMAD.MOV.U32 R0, RZ, RZ, c[0x0][0x178] ;  /* 0x00005e00ff007624 */ /* 0x000fca00078e00ff */
[----:B------:R-:W-:Y:S02]  /*0240*/  IADD3 R0, R0, 0x3f, RZ ;  /* 0x0000003f00007810 */ /* 0x000fe40007ffe0ff */
[----:B------:R-:W-:-:S05]  /*0250*/  @P0 IADD3 R3, R3, 0x1, RZ ;  /* 0x0000000103030810 */ /* 0x000fca0007ffe0ff */
[----:B------:R-:W-:Y:S01]  /*0260*/  IMAD.MOV.U32 R2, RZ, RZ, R3 ;  /* 0x000000ffff027224 */ /* 0x000fe200078e0003 */
[----:B------:R-:W-:-:S03]  /*0270*/  SHF.R.S32.HI R3, RZ, 0x1f, R0 ;  /* 0x0000001fff037819 */ /* 0x000fc60000011400 */
[----:B------:R-:W-:Y:S01]  /*0280*/  @!P2 IMAD.MOV R2, RZ, RZ, -R2 ;  /* 0x000000ffff02a224 */ /* 0x000fe200078e0a02 */
[----:B------:R-:W-:Y:S02]  /*0290*/  @!P1 LOP3.LUT R2, RZ, R4, RZ, 0x33, !PT ;  /* 0x00000004ff029212 */ /* 0x000fe400078e33ff */
[----:B------:R-:W-:-:S03]  /*02a0*/  LEA.HI R3, R3, R0, RZ, 0x6 ;  /* 0x0000000003037211 */ /* 0x000fc600078f30ff */
[----:B------:R-:W-:Y:S02]  /*02b0*/  IMAD.SHL.U32 R14, R2, 0x8, RZ ;  /* 0x00000008020e7824 */ /* 0x000fe400078e00ff */
[----:B------:R-:W-:-:S03]  /*02c0*/  IMAD.MOV R2, RZ, RZ, -R2 ;  /* 0x000000ffff027224 */ /* 0x000fc600078e0a02 */
[----:B------:R-:W-:Y:S01]  /*02d0*/  LEA.HI.SX32 R3, R3, -R14, 0x1a ;  /* 0x8000000e03037211 */ /* 0x000fe200078fd2ff */
[----:B------:R-:W-:-:S03]  /*02e0*/  IMAD R4, R4, R2, R5 ;  /* 0x0000000204047224 */ /* 0x000fc600078e0205 */
[----:B------:R-:W-:Y:S02]  /*02f0*/  IMNMX R11, R3, 0x8, PT ;  /* 0x00000008030b7817 */ /* 0x000fe40003800200 */
[----:B------:R-:W-:Y:S02]  /*0300*/  IABS R9, R4 ;  /* 0x0000000400097213 */ /* 0x000fe40000000000 */
[----:B------:R-:W-:-:S04]  /*0310*/  IABS R7, R11 ;  /* 0x0000000b00077213 */ /* 0x000fc80000000000 */
[----:B------:R-:W0:Y:S08]  /*0320*/  I2F.RP R0, R7 ;  /* 0x0000000700007306 */ /* 0x000e300000209400 */
[----:B0-----:R-:W0:Y:S02]  /*0330*/  MUFU.RCP R0, R0 ;  /* 0x0000000000007308 */ /* 0x001e240000001000 */
[----:B0-----:R-:W-:-:S06]  /*0340*/  IADD3 R3, R0, 0xffffffe, RZ ;  /* 0x0ffffffe00037810 */ /* 0x001fcc0007ffe0ff */
[----:B------:R-:W0:Y:S02]  /*0350*/  F2I.FTZ.U32.TRUNC.NTZ R3, R3 ;  /* 0x0000000300037305 */ /* 0x000e24000021f000 */
[----:B0-----:R-:W-:-:S04]  /*0360*/  IMAD.MOV R6, RZ, RZ, -R3 ;  /* 0x000000ffff067224 */ /* 0x001fc800078e0a03 */
[----:B------:R-:W-:Y:S01]  /*0370*/  IMAD.MOV.U32 R2, RZ, RZ, R6 ;  /* 0x000000ffff027224 */ /* 0x000fe200078e0006 */
[----:B------:R-:W-:-:S03]  /*0380*/  IABS R6, R11 ;  /* 0x0000000b00067213 */ /* 0x000fc60000000000 */
[----:B------:R-:W-:Y:S02]  /*0390*/  IMAD R5, R2, R7, RZ ;  /* 0x0000000702057224 */ /* 0x000fe400078e02ff */
[----:B------:R-:W-:Y:S02]  /*03a0*/  IMAD.MOV.U32 R2, RZ, RZ, RZ ;  /* 0x000000ffff027224 */ /* 0x000fe400078e00ff */
[----:B------:R-:W-:Y:S02]  /*03b0*/  IMAD.MOV R0, RZ, RZ, -R6 ;  /* 0x000000ffff007224 */ /* 0x000fe400078e0a06 */
        /* <DEDUP_REMOVED lines=9> */
[----:B------:R-:W-:Y:S02]  /*0450*/  ISETP.GE.AND P2, PT, R0, RZ, PT ;  /* 0x000000ff0000720c */ /* 0x000fe40003f46270 */
[----:B------:R-:W0:Y:S05]  /*0460*/  S2R R0, SR_TID.X ;  /* 0x0000000000007919 */ /* 0x000e2a0000002100 */
[----:B------:R-:W-:Y:S02]  /*0470*/  @P0 IADD3 R2, R2, 0x1, RZ ;  /* 0x0000000102020810 */ /* 0x000fe40007ffe0ff */
[----:B------:R-:W-:-:S03]  /*0480*/  ISETP.GE.AND P0, PT, R133, 0x40, PT ;  /* 0x000000408500780c */ /* 0x000fc60003f06270 */
[----:B------:R-:W-:-:S04]  /*0490*/  IMAD.MOV.U32 R3, RZ, RZ, R2 ;  /* 0x000000ffff037224 */ /* 0x000fc800078e0002 */
[----:B------:R-:W-:Y:S01]  /*04a0*/  @!P2 IMAD.MOV R3, RZ, RZ, -R3 ;  /* 0x000000ffff03a224 */ /* 0x000fe200078e0a03 */
[----:B------:R-:W-:-:S05]  /*04b0*/  @!P1 LOP3.LUT R3, RZ, R11, RZ, 0x33, !PT ;  /* 0x0000000bff039212 */ /* 0x000fca00078e33ff */
[----:B------:R-:W-:Y:S02]  /*04c0*/  IMAD.MOV R2, RZ, RZ, -R3 ;  /* 0x000000ffff027224 */ /* 0x000fe400078e0a03 */
[----:B------:R-:W-:Y:S02]  /*04d0*/  IMAD.SHL.U32 R13, R3, 0x10, RZ ;  /* 0x00000010030d7824 */ /* 0x000fe400078e00ff */
[----:B------:R-:W-:Y:S01]  /*04e0*/  IMAD R2, R11, R2, R4 ;  /* 0x000000020b027224 */ /* 0x000fe200078e0204 */
[C---:B0-----:R-:W-:Y:S02]  /*04f0*/  LOP3.LUT R3, R0.reuse, 0x3f, RZ, 0xc0, !PT ;  /* 0x0000003f00037812 */ /* 0x041fe400078ec0ff */
[----:B------:R-:W-:Y:S01]  /*0500*/  LOP3.LUT R4, R0, 0x40, RZ, 0xc0, !PT ;  /* 0x0000004000047812 */ /* 0x000fe200078ec0ff */
[----:B------:R-:W-:Y:S01]  /*0510*/  IMAD.IADD R14, R14, 0x1, R2 ;  /* 0x000000010e0e7824 */ /* 0x000fe200078e0202 */
[----:B------:R-:W-:-:S04]  /*0520*/  SHF.R.U32.HI R2, RZ, 0x6, R0 ;  /* 0x00000006ff027819 */ /* 0x000fc80000011600 */
[----:B------:R-:W-:-:S04]  /*0530*/  SGXT.U32 R2, R2, 0x1 ;  /* 0x000000010202781a */ /* 0x000fc80000000000 */
[C---:B------:R-:W-:Y:S02]  /*0540*/  LOP3.LUT R5, R13.reuse, R2, RZ, 0xfc, !PT ;  /* 0x000000020d057212 */ /* 0x040fe400078efcff */
[C-C-:B------:R-:W-:Y:S02]  /*0550*/  LOP3.LUT R6, R13.reuse, 0x2, R2.reuse, 0xfe, !PT ;  /* 0x000000020d067812 */ /* 0x140fe400078efe02 */
[C-C-:B------:R-:W-:Y:S02]  /*0560*/  LOP3.LUT R7, R13.reuse, 0x4, R2.reuse, 0xfe, !PT ;  /* 0x000000040d077812 */ /* 0x140fe400078efe02 */
[C-C-:B------:R-:W-:Y:S02]  /*0570*/  LOP3.LUT R8, R13.reuse, 0x6, R2.reuse, 0xfe, !PT ;  /* 0x000000060d087812 */ /* 0x140fe400078efe02 */
[C-C-:B------:R-:W-:Y:S02]  /*0580*/  LOP3.LUT R9, R13.reuse, 0x8, R2.reuse, 0xfe, !PT ;  /* 0x000000080d097812 */ /* 0x140fe400078efe02 */
[----:B------:R-:W-:-:S02]  /*0590*/  LOP3.LUT R10, R13, 0xa, R2, 0xfe, !PT ;  /* 0x0000000a0d0a7812 */ /* 0x000fc400078efe02 */
[C-C-:B------:R-:W-:Y:S02]  /*05a0*/  LOP3.LUT R11, R13.reuse, 0xc, R2.reuse, 0xfe, !PT ;  /* 0x0000000c0d0b7812 */ /* 0x140fe400078efe02 */
[----:B------:R-:W-:Y:S01]  /*05b0*/  LOP3.LUT R12, R13, 0xe, R2, 0xfe, !PT ;  /* 0x0000000e0d0c7812 */ /* 0x000fe200078efe02 */
[----:B------:R-:W-:Y:S01]  /*05c0*/  IMAD R13, R14, 0x40, R3 ;  /* 0x000000400e0d7824 */ /* 0x000fe200078e0203 */
[----:B------:R-:W-:Y:S05]  /*05d0*/  @!P0 BRA `(.L_x_0) ;  /* 0x00001d9000008947 */ /* 0x000fea0003800000 */
[----:B------:R-:W-:Y:S01]  /*05e0*/  IABS R28, c[0x0][0x17c] ;  /* 0x00005f00001c7a13 */ /* 0x000fe20000000000 */
[----:B------:R-:W-:Y:S01]  /*05f0*/  IMAD.MOV.U32 R97, RZ, RZ, c[0x0][0x18c] ;  /* 0x00006300ff617624 */ /* 0x000fe200078e00ff */
[----:B------:R-:W-:Y:S01]  /*0600*/  IABS R31, c[0x0][0x178] ;  /* 0x00005e00001f7a13 */ /* 0x000fe20000000000 */
[----:B------:R-:W-:Y:S01]  /*0610*/  IMAD.MOV.U32 R96, RZ, RZ, c[0x0][0x188] ;  /* 0x00006200ff607624 */ /* 0x000fe200078e00ff */
[----:B------:R-:W0:Y:S01]  /*0620*/  I2F.RP R18, R28 ;  /* 0x0000001c00127306 */ /* 0x000e220000209400 */
[----:B------:R-:W-:Y:S01]  /*0630*/  SHF.R.S32.HI R14, RZ, 0x1f, R133 ;  /* 0x0000001fff0e7819 */ /* 0x000fe20000011485 */
[----:B------:R-:W-:Y:S01]  /*0640*/  IMAD R95, R3, c[0x0][0x18c], RZ ;  /* 0x00006300035f7a24 */ /* 0x000fe200078e02ff */
[----:B------:R-:W-:Y:S01]  /*0650*/  IABS R23, R11 ;  /* 0x0000000b00177213 */ /* 0x000fe20000000000 */
[----:B------:R-:W-:Y:S01]  /*0660*/  IMAD R94, R2, c[0x0][0x188], RZ ;  /* 0x00006200025e7a24 */ /* 0x000fe200078e02ff */
[----:B------:R-:W-:Y:S01]  /*0670*/  LEA.HI R133, R14, R133, RZ, 0x6 ;  /* 0x000000850e857211 */ /* 0x000fe200078f30ff */
[----:B------:R-:W-:Y:S01]  /*0680*/  IMAD.MOV.U32 R14, RZ, RZ, RZ ;  /* 0x000000ffff0e7224 */ /* 0x000fe200078e00ff */
[----:B------:R-:W-:Y:S01]  /*0690*/  IABS R25, R10 ;  /* 0x0000000a00197213 */ /* 0x000fe20000000000 */
[----:B------:R-:W1:Y:S01]  /*06a0*/  I2F.RP R19, R31 ;  /* 0x0000001f00137306 */ /* 0x000e620000209400 */
[----:B------:R-:W-:Y:S01]  /*06b0*/  IABS R27, R9 ;  /* 0x00000009001b7213 */ /* 0x000fe20000000000 */
[----:B------:R-:W-:Y:S01]  /*06c0*/  CS2R R48, SRZ ;  /* 0x0000000000307805 */ /* 0x000fe2000001ff00 */
[----:B------:R-:W-:Y:S01]  /*06d0*/  IABS R44, R13 ;  /* 0x0000000d002c7213 */ /* 0x000fe20000000000 */
[----:B------:R-:W-:Y:S01]  /*06e0*/  CS2R R50, SRZ ;  /* 0x0000000000327805 */ /* 0x000fe2000001ff00 */
[----:B------:R-:W-:Y:S01]  /*06f0*/  ISETP.NE.U32.AND P1, PT, R4, RZ, PT ;  /* 0x000000ff0400720c */ /* 0x000fe20003f25070 */
[----:B------:R-:W-:Y:S01]  /*0700*/  CS2R R64, SRZ ;  /* 0x0000000000407805 */ /* 0x000fe2000001ff00 */
[C---:B------:R-:W-:Y:S01]  /*0710*/  LOP3.LUT R30, R2.reuse, 0x1c, RZ, 0xfc, !PT ;  /* 0x0000001c021e7812 */ /* 0x040fe200078efcff */
[----:B0-----:R-:W0:Y:S01]  /*0720*/  MUFU.RCP R18, R18 ;  /* 0x0000001200127308 */ /* 0x001e220000001000 */
[C---:B------:R-:W-:Y:S01]  /*0730*/  LOP3.LUT R32, R2.reuse, 0x20, RZ, 0xfc, !PT ;  /* 0x0000002002207812 */ /* 0x040fe200078efcff */
[----:B------:R-:W-:Y:S01]  /*0740*/  CS2R R66, SRZ ;  /* 0x0000000000427805 */ /* 0x000fe2000001ff00 */
[C---:B------:R-:W-:Y:S01]  /*0750*/  LOP3.LUT R33, R2.reuse, 0x22, RZ, 0xfc, !PT ;  /* 0x0000002202217812 */ /* 0x040fe200078efcff */
[----:B------:R-:W-:Y:S01]  /*0760*/  IMAD.SHL.U32 R97, R97, 0x40, RZ ;  /* 0x0000004061617824 */ /* 0x000fe200078e00ff */
[----:B------:R-:W-:Y:S01]  /*0770*/  LOP3.LUT R34, R2, 0x24, RZ, 0xfc, !PT ;  /* 0x0000002402227812 */ /* 0x000fe200078efcff */
[----:B------:R-:W-:Y:S01]  /*0780*/  IMAD.SHL.U32 R96, R96, 0x40, RZ ;  /* 0x0000004060607824 */ /* 0x000fe200078e00ff */
[C---:B------:R-:W-:Y:S01]  /*0790*/  LOP3.LUT R35, R2.reuse, 0x26, RZ, 0xfc, !PT ;  /* 0x0000002602237812 */ /* 0x040fe200078efcff */
[----:B-1----:R-:W1:Y:S01]  /*07a0*/  MUFU.RCP R19, R19 ;  /* 0x0000001300137308 */ /* 0x002e620000001000 */
[----:B------:R-:W-:Y:S01]  /*07b0*/  LOP3.LUT R68, R2, 0x28, RZ, 0xfc, !PT ;  /* 0x0000002802447812 */ /* 0x000fe200078efcff */
[----:B------:R-:W-:Y:S01]  /*07c0*/  IMAD R111, R34, c[0x0][0x188], RZ ;  /* 0x00006200226f7a24 */ /* 0x000fe200078e02ff */
[C---:B------:R-:W-:Y:S01]  /*07d0*/  LOP3.LUT R69, R2.reuse, 0x2a, RZ, 0xfc, !PT ;  /* 0x0000002a02457812 */ /* 0x040fe200078efcff */
[----:B------:R-:W-:Y:S01]  /*07e0*/  IMAD R110, R35, c[0x0][0x188], RZ ;  /* 0x00006200236e7a24 */ /* 0x000fe200078e02ff */
[----:B------:R-:W-:Y:S01]  /*07f0*/  LOP3.LUT R70, R2, 0x2c, RZ, 0xfc, !PT ;  /* 0x0000002c02467812 */ /* 0x000fe200078efcff */
[----:B------:R-:W-:Y:S01]  /*0800*/  IMAD R109, R68, c[0x0][0x188], RZ ;  /* 0x00006200446d7a24 */ /* 0x000fe200078e02ff */
[----:B------:R-:W-:Y:S01]  /*0810*/  LOP3.LUT R71, R2, 0x2e, RZ, 0xfc, !PT ;  /* 0x0000002e02477812 */ /* 0x000fe200078efcff */
[----:B------:R-:W-:Y:S01]  /*0820*/  IMAD R108, R69, c[0x0][0x188], RZ ;  /* 0x00006200456c7a24 */ /* 0x000fe200078e02ff */
[----:B0-----:R-:W-:Y:S01]  /*0830*/  IADD3 R15, R18, 0xffffffe, RZ ;  /* 0x0ffffffe120f7810 */ /* 0x001fe20007ffe0ff */
[----:B------:R-:W-:Y:S01]  /*0840*/  IMAD R107, R70, c[0x0][0x188], RZ ;  /* 0x00006200466b7a24 */ /* 0x000fe200078e02ff */
[C---:B------:R-:W-:Y:S01]  /*0850*/  LOP3.LUT R72, R2.reuse, 0x30, RZ, 0xfc, !PT ;  /* 0x0000003002487812 */ /* 0x040fe200078efcff */
[----:B------:R-:W-:Y:S01]  /*0860*/  IMAD R106, R71, c[0x0][0x188], RZ ;  /* 0x00006200476a7a24 */ /* 0x000fe200078e02ff */
[----:B------:R-:W-:Y:S01]  /*0870*/  LOP3.LUT R73, R2, 0x32, RZ, 0xfc, !PT ;  /* 0x0000003202497812 */ /* 0x000fe200078efcff */
[----:B------:R-:W-:Y:S01]  /*0880*/  IMAD R112, R33, c[0x0][0x188], RZ ;  /* 0x0000620021707a24 */ /* 0x000fe200078e02ff */
[----:B------:R-:W0:Y:S01]  /*0890*/  F2I.FTZ.U32.TRUNC.NTZ R15, R15 ;  /* 0x0000000f000f7305 */ /* 0x000e22000021f000 */
[----:B-1----:R-:W-:Y:S01]  /*08a0*/  IADD3 R16, R19, 0xffffffe, RZ ;  /* 0x0ffffffe13107810 */ /* 0x002fe20007ffe0ff */
[----:B------:R-:W-:Y:S01]  /*08b0*/  IMAD R105, R72, c[0x0][0x188], RZ ;  /* 0x0000620048697a24 */ /* 0x000fe200078e02ff */
[C---:B------:R-:W-:Y:S01]  /*08c0*/  LOP3.LUT R74, R2.reuse, 0x34, RZ, 0xfc, !PT ;  /* 0x00000034024a7812 */ /* 0x040fe200078efcff */
[----:B------:R-:W-:Y:S01]  /*08d0*/  IMAD R104, R73, c[0x0][0x188], RZ ;  /* 0x0000620049687a24 */ /* 0x000fe200078e02ff */
[----:B------:R-:W-:Y:S01]  /*08e0*/  LOP3.LUT R75, R2, 0x36, RZ, 0xfc, !PT ;  /* 0x00000036024b7812 */ /* 0x000fe200078efcff */
[----:B------:R-:W-:Y:S01]  /*08f0*/  IMAD R113, R32, c[0x0][0x188], RZ ;  /* 0x0000620020717a24 */ /* 0x000fe200078e02ff */
[C---:B------:R-:W-:Y:S01]  /*0900*/  LOP3.LUT R90, R2.reuse, 0x38, RZ, 0xfc, !PT ;  /* 0x00000038025a7812 */ /* 0x040fe200078efcff */
[----:B------:R1:W2:Y:S01]  /*0910*/  F2I.FTZ.U32.TRUNC.NTZ R17, R16 ;  /* 0x0000001000117305 */ /* 0x0002a2000021f000 */
[C---:B------:R-:W-:Y:S01]  /*0920*/  LOP3.LUT R91, R2.reuse, 0x3a, RZ, 0xfc, !PT ;  /* 0x0000003a025b7812 */ /* 0x040fe200078efcff */
[----:B------:R-:W-:Y:S01]  /*0930*/  IMAD R102, R75, c[0x0][0x188], RZ ;  /* 0x000062004b667a24 */ /* 0x000fe200078e02ff */
[----:B------:R-:W-:Y:S01]  /*0940*/  LOP3.LUT R92, R2, 0x3c, RZ, 0xfc, !PT ;  /* 0x0000003c025c7812 */ /* 0x000fe200078efcff */
[----:B------:R-:W-:Y:S01]  /*0950*/  IMAD R101, R90, c[0x0][0x188], RZ ;  /* 0x000062005a657a24 */ /* 0x000fe200078e02ff */
[----:B------:R-:W-:Y:S01]  /*0960*/  LOP3.LUT R93, R2, 0x3e, RZ, 0xfc, !PT ;  /* 0x0000003e025d7812 */ /* 0x000fe200078efcff */
[----:B------:R-:W-:Y:S01]  /*0970*/  IMAD R100, R91, c[0x0][0x188], RZ ;  /* 0x000062005b647a24 */ /* 0x000fe200078e02ff */
[----:B------:R-:W-:Y:S01]  /*0980*/  SHF.R.S32.HI R133, RZ, 0x6, R133 ;  /* 0x00000006ff857819 */ /* 0x000fe20000011485 */
[----:B0-----:R-:W-:Y:S01]  /*0990*/  IMAD.MOV R21, RZ, RZ, -R15 ;  /* 0x000000ffff157224 */ /* 0x001fe200078e0a0f */
[----:B------:R-:W-:Y:S01]  /*09a0*/  ULDC UR4, c[0x0][0x180] ;  /* 0x0000600000047ab9 */ /* 0x000fe20000000800 */
[----:B-1----:R-:W-:-:S02]  /*09b0*/  IMAD.MOV.U32 R16, RZ, RZ, RZ ;  /* 0x000000ffff107224 */ /* 0x002fc400078e00ff */
[----:B------:R-:W-:Y:S02]  /*09c0*/  IMAD R21, R21, R28, RZ ;  /* 0x0000001c15157224 */ /* 0x000fe400078e02ff */
[----:B------:R-:W-:Y:S02]  /*09d0*/  IMAD R98, R93, c[0x0][0x188], RZ ;  /* 0x000062005d627a24 */ /* 0x000fe400078e02ff */
[----:B------:R-:W-:Y:S01]  /*09e0*/  IMAD.HI.U32 R14, R15, R21, R14 ;  /* 0x000000150f0e7227 */ /* 0x000fe200078e000e */
[----:B------:R-:W-:-:S03]  /*09f0*/  IABS R21, R12 ;  /* 0x0000000c00157213 */ /* 0x000fc60000000000 */
[----:B--2---:R-:W-:Y:S02]  /*0a00*/  IMAD.MOV R22, RZ, RZ, -R17 ;  /* 0x000000ffff167224 */ /* 0x004fe400078e0a11 */
[----:B------:R-:W-:-:S04]  /*0a10*/  IMAD.HI.U32 R18, R14, R23, RZ ;  /* 0x000000170e127227 */ /* 0x000fc800078e00ff */
[----:B------:R-:W-:Y:S02]  /*0a20*/  IMAD.MOV R18, RZ, RZ, -R18 ;  /* 0x000000ffff127224 */ /* 0x000fe400078e0a12 */
[----:B------:R-:W-:-:S04]  /*0a30*/  IMAD.HI.U32 R15, R14, R21, RZ ;  /* 0x000000150e0f7227 */ /* 0x000fc800078e00ff */
[----:B------:R-:W-:-:S04]  /*0a40*/  IMAD.HI.U32 R19, R14, R25, RZ ;  /* 0x000000190e137227 */ /* 0x000fc800078e00ff */
[----:B------:R-:W-:Y:S02]  /*0a50*/  IMAD R29, R22, R31, RZ ;  /* 0x0000001f161d7224 */ /* 0x000fe400078e02ff */
[----:B------:R-:W-:Y:S01]  /*0a60*/  IMAD R18, R28, R18, R23 ;  /* 0x000000121c127224 */ /* 0x000fe200078e0217 */
[----:B------:R-:W-:Y:S01]  /*0a70*/  IABS R23, R8 ;  /* 0x0000000800177213 */ /* 0x000fe20000000000 */
[----:B------:R-:W-:-:S03]  /*0a80*/  IMAD.HI.U32 R20, R14, R27, RZ ;  /* 0x0000001b0e147227 */ /* 0x000fc600078e00ff */
[----:B------:R-:W-:Y:S01]  /*0a90*/  ISETP.GT.U32.AND P6, PT, R28, R18, PT ;  /* 0x000000121c00720c */ /* 0x000fe20003fc4070 */
[----:B------:R-:W-:Y:S02]  /*0aa0*/  IMAD.MOV R15, RZ, RZ, -R15 ;  /* 0x000000ffff0f7224 */ /* 0x000fe400078e0a0f */
[----:B------:R-:W-:Y:S02]  /*0ab0*/  IMAD.MOV R19, RZ, RZ, -R19 ;  /* 0x000000ffff137224 */ /* 0x000fe400078e0a13 */
[----:B------:R-:W-:Y:S01]  /*0ac0*/  IMAD.HI.U32 R22, R17, R29, R16 ;  /* 0x0000001d11167227 */ /* 0x000fe200078e0010 */
[----:B------:R-:W-:-:S03]  /*0ad0*/  IABS R29, R5 ;  /* 0x00000005001d7213 */ /* 0x000fc60000000000 */
[----:B------:R-:W-:Y:S02]  /*0ae0*/  IMAD.MOV R24, RZ, RZ, -R20 ;  /* 0x000000ffff187224 */ /* 0x000fe400078e0a14 */
[C---:B------:R-:W-:Y:S02]  /*0af0*/  IMAD R17, R28.reuse, R15, R21 ;  /* 0x0000000f1c117224 */ /* 0x040fe400078e0215 */
[----:B------:R-:W-:Y:S01]  /*0b00*/  IMAD R20, R28, R19, R25 ;  /* 0x000000131c147224 */ /* 0x000fe200078e0219 */
[----:B------:R-:W-:Y:S01]  /*0b10*/  IABS R25, R7 ;  /* 0x0000000700197213 */ /* 0x000fe20000000000 */
[----:B------:R-:W-:Y:S01]  /*0b20*/  IMAD.HI.U32 R15, R14, R23, RZ ;  /* 0x000000170e0f7227 */ /* 0x000fe200078e00ff */
[C---:B------:R-:W-:Y:S02]  /*0b30*/  ISETP.GT.U32.AND P4, PT, R28.reuse, R17, PT ;  /* 0x000000111c00720c */ /* 0x040fe40003f84070 */
[----:B------:R-:W-:Y:S01]  /*0b40*/  ISETP.GT.U32.AND P2, PT, R28, R20, PT ;  /* 0x000000141c00720c */ /* 0x000fe20003f44070 */
[----:B------:R-:W-:-:S04]  /*0b50*/  IMAD.HI.U32 R22, R22, R44, RZ ;  /* 0x0000002c16167227 */ /* 0x000fc800078e00ff */
[----:B------:R-:W-:Y:S01]  /*0b60*/  IMAD R21, R28, R24, R27 ;  /* 0x000000181c157224 */ /* 0x000fe200078e021b */
[----:B------:R-:W-:Y:S01]  /*0b70*/  IABS R27, R6 ;  /* 0x00000006001b7213 */ /* 0x000fe20000000000 */
[----:B------:R-:W-:Y:S02]  /*0b80*/  IMAD.MOV R15, RZ, RZ, -R15 ;  /* 0x000000ffff0f7224 */ /* 0x000fe400078e0a0f */
[----:B------:R-:W-:Y:S01]  /*0b90*/  IMAD.HI.U32 R16, R14, R25, RZ ;  /* 0x000000190e107227 */ /* 0x000fe200078e00ff */
[----:B------:R-:W-:-:S03]  /*0ba0*/  ISETP.GT.U32.AND P5, PT, R28, R21, PT ;  /* 0x000000151c00720c */ /* 0x000fc60003fa4070 */
[----:B------:R-:W-:Y:S02]  /*0bb0*/  IMAD.MOV R26, RZ, RZ, -R22 ;  /* 0x000000ffff1a7224 */ /* 0x000fe400078e0a16 */
[----:B------:R-:W-:Y:S01]  /*0bc0*/  IMAD R22, R28, R15, R23 ;  /* 0x0000000f1c167224 */ /* 0x000fe200078e0217 */
[----:B------:R-:W-:Y:S01]  /*0bd0*/  LOP3.LUT R15, R0, 0x7, RZ, 0xc0, !PT ;  /* 0x00000007000f7812 */ /* 0x000fe200078ec0ff */
[----:B------:R-:W-:-:S03]  /*0be0*/  IMAD.HI.U32 R19, R14, R27, RZ ;  /* 0x0000001b0e137227 */ /* 0x000fc600078e00ff */
[C---:B------:R-:W-:Y:S01]  /*0bf0*/  ISETP.GT.U32.AND P0, PT, R28.reuse, R22, PT ;  /* 0x000000161c00720c */ /* 0x040fe20003f04070 */
[----:B------:R-:W-:Y:S02]  /*0c00*/  IMAD.MOV R16, RZ, RZ, -R16 ;  /* 0x000000ffff107224 */ /* 0x000fe400078e0a10 */
[----:B------:R-:W-:Y:S02]  /*0c10*/  IMAD.MOV R19, RZ, RZ, -R19 ;  /* 0x000000ffff137224 */ /* 0x000fe400078e0a13 */
[----:B------:R-:W-:Y:S02]  /*0c20*/  IMAD R23, R28, R16, R25 ;  /* 0x000000101c177224 */ /* 0x000fe400078e0219 */
[----:B------:R-:W-:Y:S02]  /*0c30*/  IMAD.SHL.U32 R16, R0, 0x2, RZ ;  /* 0x0000000200107824 */ /* 0x000fe400078e00ff */
[C---:B------:R-:W-:Y:S01]  /*0c40*/  IMAD R24, R28.reuse, R19, R27 ;  /* 0x000000131c187224 */ /* 0x040fe200078e021b */
[----:B------:R-:W-:Y:S01]  /*0c50*/  ISETP.GT.U32.AND P3, PT, R28, R23, PT ;  /* 0x000000171c00720c */ /* 0x000fe20003f64070 */
[----:B------:R-:W-:-:S02]  /*0c60*/  IMAD R44, R31, R26, R44 ;  /* 0x0000001a1f2c7224 */ /* 0x000fc400078e022c */
[----:B------:R-:W-:Y:S01]  /*0c70*/  IMAD R27, R15, 0x90, RZ ;  /* 0x000000900f1b7824 */ /* 0x000fe200078e02ff */
[----:B------:R-:W-:Y:S01]  /*0c80*/  LOP3.LUT R15, R16, 0x10, RZ, 0xc0, !PT ;  /* 0x00000010100f7812 */ /* 0x000fe200078ec0ff */
[--C-:B------:R-:W-:Y:S01]  /*0c90*/  @!P2 IMAD.IADD R20, R20, 0x1, -R28.reuse ;  /* 0x000000011414a824 */ /* 0x100fe200078e0a1c */
[----:B------:R-:W-:Y:S01]  /*0ca0*/  ISETP.GT.U32.AND P2, PT, R31, R44, PT ;  /* 0x0000002c1f00720c */ /* 0x000fe20003f44070 */
[----:B------:R-:W-:Y:S01]  /*0cb0*/  @!P6 IMAD.IADD R18, R18, 0x1, -R28 ;  /* 0x000000011212e824 */ /* 0x000fe200078e0a1c */
[----:B------:R-:W-:Y:S01]  /*0cc0*/  LOP3.LUT R26, R15, 0x60, R0, 0xf8, !PT ;  /* 0x000000600f1a7812 */ /* 0x000fe200078ef800 */
[----:B------:R-:W-:Y:S01]  /*0cd0*/  IMAD.HI.U32 R14, R14, R29, RZ ;  /* 0x0000001d0e0e7227 */ /* 0x000fe200078e00ff */
[----:B------:R-:W-:Y:S02]  /*0ce0*/  SEL R15, RZ, 0x90, !P1 ;  /* 0x00000090ff0f7807 */ /* 0x000fe40004800000 */
[----:B------:R-:W-:Y:S01]  /*0cf0*/  ISETP.GT.U32.AND P1, PT, R28, R20, PT ;  /* 0x000000141c00720c */ /* 0x000fe20003f24070 */
[----:B------:R-:W-:Y:S01]  /*0d00*/  @!P0 IMAD.IADD R22, R22, 0x1, -R28 ;  /* 0x0000000116168824 */ /* 0x000fe200078e0a1c */
[C---:B------:R-:W-:Y:S01]  /*0d10*/  ISETP.GT.U32.AND P0, PT, R28.reuse, R18, PT ;  /* 0x000000121c00720c */ /* 0x040fe20003f04070 */
[----:B------:R-:W-:Y:S01]  /*0d20*/  IMAD.MOV R14, RZ, RZ, -R14 ;  /* 0x000000ffff0e7224 */ /* 0x000fe200078e0a0e */
[----:B------:R-:W-:Y:S01]  /*0d30*/  LOP3.LUT R26, R27, R26, RZ, 0x3c, !PT ;  /* 0x0000001a1b1a7212 */ /* 0x000fe200078e3cff */
[--C-:B------:R-:W-:Y:S01]  /*0d40*/  @!P4 IMAD.IADD R17, R17, 0x1, -R28.reuse ;  /* 0x000000011111c824 */ /* 0x100fe200078e0a1c */
[C---:B------:R-:W-:Y:S01]  /*0d50*/  ISETP.GT.U32.AND P4, PT, R28.reuse, R24, PT ;  /* 0x000000181c00720c */ /* 0x040fe20003f84070 */
[----:B------:R-:W-:Y:S01]  /*0d60*/  IMAD R25, R28, R14, R29 ;  /* 0x0000000e1c197224 */ /* 0x000fe200078e021d */
[----:B------:R-:W-:Y:S01]  /*0d70*/  LOP3.LUT R29, R2, 0x1a, RZ, 0xfc, !PT ;  /* 0x0000001a021d7812 */ /* 0x000fe200078efcff */
[--C-:B------:R-:W-:Y:S01]  /*0d80*/  @!P5 IMAD.IADD R21, R21, 0x1, -R28.reuse ;  /* 0x000000011515d824 */ /* 0x100fe200078e0a1c */
[----:B------:R-:W-:Y:S01]  /*0d90*/  ISETP.GT.U32.AND P5, PT, R28, R17, PT ;  /* 0x000000111c00720c */ /* 0x000fe20003fa4070 */
[----:B------:R-:W-:Y:S01]  /*0da0*/  @!P2 IMAD.IADD R44, R44, 0x1, -R31 ;  /* 0x000000012c2ca824 */ /* 0x000fe200078e0a1f */
[----:B------:R-:W-:Y:S01]  /*0db0*/  ISETP.GT.U32.AND P6, PT, R28, R25, PT ;  /* 0x000000191c00720c */ /* 0x000fe20003fc4070 */
[--C-:B------:R-:W-:Y:S01]  /*0dc0*/  @!P1 IMAD.IADD R20, R20, 0x1, -R28.reuse ;  /* 0x0000000114149824 */ /* 0x100fe200078e0a1c */
[----:B------:R-:W-:Y:S01]  /*0dd0*/  ISETP.GE.AND P1, PT, R12, RZ, PT ;  /* 0x000000ff0c00720c */ /* 0x000fe20003f26270 */
[--C-:B------:R-:W-:Y:S01]  /*0de0*/  @!P0 IMAD.IADD R18, R18, 0x1, -R28.reuse ;  /* 0x0000000112128824 */ /* 0x100fe200078e0a1c */
[----:B------:R-:W-:Y:S01]  /*0df0*/  ISETP.GT.U32.AND P0, PT, R31, R44, PT ;  /* 0x0000002c1f00720c */ /* 0x000fe20003f04070 */
[--C-:B------:R-:W-:Y:S01]  /*0e00*/  @!P3 IMAD.IADD R23, R23, 0x1, -R28.reuse ;  /* 0x000000011717b824 */ /* 0x100fe200078e0a1c */
[----:B------:R-:W-:Y:S01]  /*0e10*/  ISETP.GT.U32.AND P2, PT, R28, R21, PT ;  /* 0x000000151c00720c */ /* 0x000fe20003f44070 */
[--C-:B------:R-:W-:Y:S01]  /*0e20*/  @!P4 IMAD.IADD R24, R24, 0x1, -R28.reuse ;  /* 0x000000011818c824 */ /* 0x100fe200078e0a1c */
[----:B------:R-:W-:Y:S01]  /*0e30*/  ISETP.GT.U32.AND P4, PT, R28, R22, PT ;  /* 0x000000161c00720c */ /* 0x000fe20003f84070 */
[----:B------:R-:W-:Y:S01]  /*0e40*/  IMAD.SHL.U32 R19, R0, 0x40, RZ ;  /* 0x0000004000137824 */ /* 0x000fe200078e00ff */
[C---:B------:R-:W-:Y:S01]  /*0e50*/  ISETP.GT.U32.AND P3, PT, R28.reuse, R23, PT ;  /* 0x000000171c00720c */ /* 0x040fe20003f64070 */
[--C-:B------:R-:W-:Y:S01]  /*0e60*/  @!P5 IMAD.IADD R17, R17, 0x1, -R28.reuse ;  /* 0x000000011111d824 */ /* 0x100fe200078e0a1c */
[----:B------:R-:W-:Y:S01]  /*0e70*/  ISETP.GT.U32.AND P5, PT, R28, R24, PT ;  /* 0x000000181c00720c */ /* 0x000fe20003fa4070 */
[--C-:B------:R-:W-:Y:S01]  /*0e80*/  @!P6 IMAD.IADD R25, R25, 0x1, -R28.reuse ;  /* 0x000000011919e824 */ /* 0x100fe200078e0a1c */
[----:B------:R-:W-:Y:S01]  /*0e90*/  LOP3.LUT R19, R19, 0x400, RZ, 0xc0, !PT ;  /* 0x0000040013137812 */ /* 0x000fe200078ec0ff */
[----:B------:R-:W-:Y:S01]  /*0ea0*/  @!P1 IMAD.MOV R17, RZ, RZ, -R17 ;  /* 0x000000ffff119224 */ /* 0x000fe200078e0a11 */
[----:B------:R-:W-:Y:S01]  /*0eb0*/  ISETP.GE.AND P1, PT, R6, RZ, PT ;  /* 0x000000ff0600720c */ /* 0x000fe20003f26270 */
[----:B------:R-:W-:Y:S01]  /*0ec0*/  @!P0 IMAD.IADD R44, R44, 0x1, -R31 ;  /* 0x000000012c2c8824 */ /* 0x000fe200078e0a1f */
[----:B------:R-:W-:Y:S01]  /*0ed0*/  ISETP.GT.U32.AND P6, PT, R28, R25, PT ;  /* 0x000000191c00720c */ /* 0x000fe20003fc4070 */
[--C-:B------:R-:W-:Y:S01]  /*0ee0*/  @!P2 IMAD.IADD R21, R21, 0x1, -R28.reuse ;  /* 0x000000011515a824 */ /* 0x100fe200078e0a1c */
[----:B------:R-:W-:Y:S01]  /*0ef0*/  ISETP.GE.AND P0, PT, R7, RZ, PT ;  /* 0x000000ff0700720c */ /* 0x000fe20003f06270 */
[----:B------:R-:W-:Y:S01]  /*0f00*/  IMAD.SHL.U32 R14, R3, 0x2, RZ ;  /* 0x00000002030e7824 */ /* 0x000fe200078e00ff */
[----:B------:R-:W-:Y:S01]  /*0f10*/  ISETP.GE.AND P2, PT, R11, RZ, PT ;  /* 0x000000ff0b00720c */ /* 0x000fe20003f46270 */
[--C-:B------:R-:W-:Y:S01]  /*0f20*/  @!P3 IMAD.IADD R23, R23, 0x1, -R28.reuse ;  /* 0x000000011717b824 */ /* 0x100fe200078e0a1c */
[----:B------:R-:W-:Y:S01]  /*0f30*/  ISETP.GE.AND P3, PT, R8, RZ, PT ;  /* 0x000000ff0800720c */ /* 0x000fe20003f66270 */
[--C-:B------:R-:W-:Y:S01]  /*0f40*/  @!P5 IMAD.IADD R24, R24, 0x1, -R28.reuse ;  /* 0x000000011818d824 */ /* 0x100fe200078e0a1c */
[----:B------:R-:W-:Y:S01]  /*0f50*/  ISETP.GE.AND P5, PT, R9, RZ, PT ;  /* 0x000000ff0900720c */ /* 0x000fe20003fa6270 */
[----:B------:R-:W-:Y:S01]  /*0f60*/  @!P4 IMAD.IADD R22, R22, 0x1, -R28 ;  /* 0x000000011616c824 */ /* 0x000fe200078e0a1c */
[----:B------:R-:W-:Y:S01]  /*0f70*/  ISETP.GE.AND P4, PT, R10, RZ, PT ;  /* 0x000000ff0a00720c */ /* 0x000fe20003f86270 */
[----:B------:R-:W-:Y:S01]  /*0f80*/  @!P1 IMAD.MOV R24, RZ, RZ, -R24 ;  /* 0x000000ffff189224 */ /* 0x000fe200078e0a18 */
[----:B------:R-:W-:Y:S01]  /*0f90*/  ISETP.GE.AND P1, PT, R13, RZ, PT ;  /* 0x000000ff0d00720c */ /* 0x000fe20003f26270 */
[----:B------:R-:W-:Y:S01]  /*0fa0*/  @!P6 IMAD.IADD R25, R25, 0x1, -R28 ;  /* 0x000000011919e824 */ /* 0x000fe200078e0a1c */
[----:B------:R-:W-:Y:S01]  /*0fb0*/  ISETP.GE.AND P6, PT, R5, RZ, PT ;  /* 0x000000ff0500720c */ /* 0x000fe20003fc6270 */
[----:B------:R-:W-:Y:S01]  /*0fc0*/  @!P0 IMAD.MOV R23, RZ, RZ, -R23 ;  /* 0x000000ffff178224 */ /* 0x000fe200078e0a17 */
[----:B------:R-:W-:Y:S01]  /*0fd0*/  ISETP.NE.AND P0, PT, RZ, c[0x0][0x178], PT ;  /* 0x00005e00ff007a0c */ /* 0x000fe20003f05270 */
[----:B------:R-:W-:Y:S01]  /*0fe0*/  IMAD R99, R92, c[0x0][0x188], RZ ;  /* 0x000062005c637a24 */ /* 0x000fe200078e02ff */
[----:B------:R-:W-:Y:S01]  /*0ff0*/  LOP3.LUT R14, R15, R14, RZ, 0x3c, !PT ;  /* 0x0000000e0f0e7212 */ /* 0x000fe200078e3cff */
[----:B------:R-:W-:Y:S01]  /*1000*/  @!P3 IMAD.MOV R22, RZ, RZ, -R22 ;  /* 0x000000ffff16b224 */ /* 0x000fe200078e0a16 */
[----:B------:R-:W-:Y:S01]  /*1010*/  LOP3.LUT R15, R27, 0x30, R16, 0x78, !PT ;  /* 0x000000301b0f7812 */ /* 0x000fe200078e7810 */
[----:B------:R-:W-:Y:S01]  /*1020*/  IMAD.IADD R16, R19, 0x1, R26 ;  /* 0x0000000113107824 */ /* 0x000fe200078e021a */
[C---:B------:R-:W-:Y:S01]  /*1030*/  LOP3.LUT R26, R2.reuse, 0x14, RZ, 0xfc, !PT ;  /* 0x00000014021a7812 */ /* 0x040fe200078efcff */
[----:B------:R-:W-:Y:S01]  /*1040*/  IMAD.MOV.U32 R19, RZ, RZ, R18 ;  /* 0x000000ffff137224 */ /* 0x000fe200078e0012 */
[----:B------:R-:W-:Y:S01]  /*1050*/  LOP3.LUT R18, RZ, c[0x0][0x17c], RZ, 0x33, !PT ;  /* 0x00005f00ff127a12 */ /* 0x000fe200078e33ff */
[----:B------:R-:W-:Y:S01]  /*1060*/  @!P1 IMAD.MOV R44, RZ, RZ, -R44 ;  /* 0x000000ffff2c9224 */ /* 0x000fe200078e0a2c */
[----:B------:R-:W-:Y:S01]  /*1070*/  LOP3.LUT R27, R2, 0x16, RZ, 0xfc, !PT ;  /* 0x00000016021b7812 */ /* 0x000fe200078efcff */
[----:B------:R-:W-:Y:S01]  /*1080*/  @!P2 IMAD.MOV R19, RZ, RZ, -R19 ;  /* 0x000000ffff13a224 */ /* 0x000fe200078e0a13 */
[----:B------:R-:W-:Y:S01]  /*1090*/  ISETP.NE.AND P2, PT, RZ, c[0x0][0x17c], PT ;  /* 0x00005f00ff007a0c */ /* 0x000fe20003f45270 */
[----:B------:R-:W-:Y:S01]  /*10a0*/  @!P4 IMAD.MOV R20, RZ, RZ, -R20 ;  /* 0x000000ffff14c224 */ /* 0x000fe200078e0a14 */
[----:B------:R-:W-:Y:S01]  /*10b0*/  @!P0 LOP3.LUT R44, RZ, c[0x0][0x178], RZ, 0x33, !PT ;  /* 0x00005e00ff2c8a12 */ /* 0x000fe200078e33ff */
[----:B------:R-:W-:Y:S01]  /*10c0*/  @!P5 IMAD.MOV R21, RZ, RZ, -R21 ;  /* 0x000000ffff15d224 */ /* 0x000fe200078e0a15 */
[C---:B------:R-:W-:Y:S01]  /*10d0*/  SEL R36, R18.reuse, R17, !P2 ;  /* 0x0000001112247207 */ /* 0x040fe20005000000 */
[----:B------:R-:W-:Y:S01]  /*10e0*/  @!P6 IMAD.MOV R25, RZ, RZ, -R25 ;  /* 0x000000ffff19e224 */ /* 0x000fe200078e0a19 */
[----:B------:R-:W-:Y:S01]  /*10f0*/  SEL R37, R18, R19, !P2 ;  /* 0x0000001312257207 */ /* 0x000fe20005000000 */
[----:B------:R-:W-:Y:S01]  /*1100*/  IMAD R44, R44, c[0x0][0x184], RZ ;  /* 0x000061002c2c7a24 */ /* 0x000fe200078e02ff */
[----:B------:R-:W-:Y:S01]  /*1110*/  SEL R38, R18, R20, !P2 ;  /* 0x0000001412267207 */ /* 0x000fe20005000000 */
[----:B------:R-:W-:Y:S01]  /*1120*/  IMAD R36, R36, c[0x0][0x190], RZ ;  /* 0x0000640024247a24 */ /* 0x000fe200078e02ff */
[C---:B------:R-:W-:Y:S01]  /*1130*/  SEL R39, R18.reuse, R21, !P2 ;  /* 0x0000001512277207 */ /* 0x040fe20005000000 */
[----:B------:R-:W-:Y:S01]  /*1140*/  IMAD R37, R37, c[0x0][0x190], RZ ;  /* 0x0000640025257a24 */ /* 0x000fe200078e02ff */
[----:B------:R-:W-:Y:S01]  /*1150*/  SEL R40, R18, R22, !P2 ;  /* 0x0000001612287207 */ /* 0x000fe20005000000 */
[----:B------:R-:W-:Y:S01]  /*1160*/  IMAD R38, R38, c[0x0][0x190], RZ ;  /* 0x0000640026267a24 */ /* 0x000fe200078e02ff */
[C---:B------:R-:W-:Y:S01]  /*1170*/  SEL R41, R18.reuse, R23, !P2 ;  /* 0x0000001712297207 */ /* 0x040fe20005000000 */
[----:B------:R-:W-:Y:S01]  /*1180*/  IMAD R39, R39, c[0x0][0x190], RZ ;  /* 0x0000640027277a24 */ /* 0x000fe200078e02ff */
[----:B------:R-:W-:Y:S01]  /*1190*/  SEL R42, R18, R24, !P2 ;  /* 0x00000018122a7207 */ /* 0x000fe20005000000 */
[----:B------:R-:W-:Y:S01]  /*11a0*/  IMAD R40, R40, c[0x0][0x190], RZ ;  /* 0x0000640028287a24 */ /* 0x000fe200078e02ff */
[----:B------:R-:W-:Y:S01]  /*11b0*/  SEL R43, R18, R25, !P2 ;  /* 0x00000019122b7207 */ /* 0x000fe20005000000 */
[----:B------:R-:W-:Y:S01]  /*11c0*/  IMAD R41, R41, c[0x0][0x190], RZ ;  /* 0x0000640029297a24 */ /* 0x000fe200078e02ff */
[----:B------:R-:W-:Y:S01]  /*11d0*/  LEA R136, P6, R44, c[0x0][0x160], 0x1 ;  /* 0x000058002c887a11 */ /* 0x000fe200078c08ff */
[----:B------:R-:W-:Y:S01]  /*11e0*/  IMAD R42, R42, c[0x0][0x190], RZ ;  /* 0x000064002a2a7a24 */ /* 0x000fe200078e02ff */
[----:B------:R-:W-:Y:S01]  /*11f0*/  LEA R134, P0, R36, c[0x0][0x168], 0x1 ;  /* 0x00005a0024867a11 */ /* 0x000fe200078008ff */
[----:B------:R-:W-:Y:S01]  /*1200*/  IMAD R43, R43, c[0x0][0x190], RZ ;  /* 0x000064002b2b7a24 */ /* 0x000fe200078e02ff */
[----:B------:R-:W-:Y:S01]  /*1210*/  LOP3.LUT R17, R2, 0x2, RZ, 0xfc, !PT ;  /* 0x0000000202117812 */ /* 0x000fe200078efcff */
[----:B------:R-:W-:Y:S01]  /*1220*/  IMAD R103, R74, c[0x0][0x188], RZ ;  /* 0x000062004a677a24 */ /* 0x000fe200078e02ff */
[----:B------:R-:W-:Y:S01]  /*1230*/  LOP3.LUT R18, R2, 0x4, RZ, 0xfc, !PT ;  /* 0x0000000402127812 */ /* 0x000fe200078efcff */
[----:B------:R-:W-:Y:S01]  /*1240*/  IMAD R115, R30, c[0x0][0x188], RZ ;  /* 0x000062001e737a24 */ /* 0x000fe200078e02ff */
[C---:B------:R-:W-:Y:S01]  /*1250*/  LOP3.LUT R19, R2.reuse, 0x6, RZ, 0xfc, !PT ;  /* 0x0000000602137812 */ /* 0x040fe200078efcff */
[----:B------:R-:W-:Y:S01]  /*1260*/  IMAD R116, R29, c[0x0][0x188], RZ ;  /* 0x000062001d747a24 */ /* 0x000fe200078e02ff */
[C---:B------:R-:W-:Y:S01]  /*1270*/  LOP3.LUT R20, R2.reuse, 0x8, RZ, 0xfc, !PT ;  /* 0x0000000802147812 */ /* 0x040fe200078efcff */
[----:B------:R-:W-:Y:S01]  /*1280*/  IMAD R118, R27, c[0x0][0x188], RZ ;  /* 0x000062001b767a24 */ /* 0x000fe200078e02ff */
[----:B------:R-:W-:Y:S01]  /*1290*/  LOP3.LUT R21, R2, 0xa, RZ, 0xfc, !PT ;  /* 0x0000000a02157812 */ /* 0x000fe200078efcff */
[----:B------:R-:W-:Y:S01]  /*12a0*/  IMAD R119, R26, c[0x0][0x188], RZ ;  /* 0x000062001a777a24 */ /* 0x000fe200078e02ff */
[----:B------:R-:W-:Y:S01]  /*12b0*/  LOP3.LUT R22, R2, 0xc, RZ, 0xfc, !PT ;  /* 0x0000000c02167812 */ /* 0x000fe200078efcff */
[----:B------:R-:W-:Y:S01]  /*12c0*/  IMAD R125, R20, c[0x0][0x188], RZ ;  /* 0x00006200147d7a24 */ /* 0x000fe200078e02ff */
[C---:B------:R-:W-:Y:S01]  /*12d0*/  LOP3.LUT R23, R2.reuse, 0xe, RZ, 0xfc, !PT ;  /* 0x0000000e02177812 */ /* 0x040fe200078efcff */
[----:B------:R-:W-:Y:S01]  /*12e0*/  IMAD R124, R21, c[0x0][0x188], RZ ;  /* 0x00006200157c7a24 */ /* 0x000fe200078e02ff */
        /* <DEDUP_REMOVED lines=8> */
[----:B------:R-:W-:Y:S01]  /*1370*/  LEA.HI.X.SX32 R137, R44, c[0x0][0x164], 0x1, P6 ;  /* 0x000059002c897a11 */ /* 0x000fe200030f0eff */
[----:B------:R-:W-:Y:S01]  /*1380*/  IMAD R117, R28, c[0x0][0x188], RZ ;  /* 0x000062001c757a24 */ /* 0x000fe200078e02ff */
[----:B------:R-:W-:Y:S01]  /*1390*/  LEA.HI.X.SX32 R135, R36, c[0x0][0x16c], 0x1, P0 ;  /* 0x00005b0024877a11 */ /* 0x000fe200000f0eff */
[----:B------:R-:W-:Y:S01]  /*13a0*/  IMAD R114, R31, c[0x0][0x188], RZ ;  /* 0x000062001f727a24 */ /* 0x000fe200078e02ff */
[----:B------:R-:W-:Y:S01]  /*13b0*/  LEA R88, P1, R37, c[0x0][0x168], 0x1 ;  /* 0x00005a0025587a11 */ /* 0x000fe200078208ff */
[----:B------:R-:W-:Y:S01]  /*13c0*/  IMAD R126, R19, c[0x0][0x188], RZ ;  /* 0x00006200137e7a24 */ /* 0x000fe200078e02ff */
[----:B------:R-:W-:Y:S01]  /*13d0*/  LEA R86, P2, R38, c[0x0][0x168], 0x1 ;  /* 0x00005a0026567a11 */ /* 0x000fe200078408ff */
[----:B------:R-:W-:Y:S01]  /*13e0*/  IMAD R127, R18, c[0x0][0x188], RZ ;  /* 0x00006200127f7a24 */ /* 0x000fe200078e02ff */
[----:B------:R-:W-:Y:S01]  /*13f0*/  LEA R84, P3, R39, c[0x0][0x168], 0x1 ;  /* 0x00005a0027547a11 */ /* 0x000fe200078608ff */
[----:B------:R-:W-:Y:S01]  /*1400*/  IMAD R128, R17, c[0x0][0x188], RZ ;  /* 0x0000620011807a24 */ /* 0x000fe200078e02ff */
[----:B------:R-:W-:-:S02]  /*1410*/  LEA R82, P4, R40, c[0x0][0x168], 0x1 ;  /* 0x00005a0028527a11 */ /* 0x000fc400078808ff */
[----:B------:R-:W-:Y:S02]  /*1420*/  LEA R80, P5, R41, c[0x0][0x168], 0x1 ;  /* 0x00005a0029507a11 */ /* 0x000fe400078a08ff */
[----:B------:R-:W-:Y:S02]  /*1430*/  LEA R156, P6, R42, c[0x0][0x168], 0x1 ;  /* 0x00005a002a9c7a11 */ /* 0x000fe400078c08ff */
[----:B------:R-:W-:Y:S02]  /*1440*/  LEA R78, P0, R43, c[0x0][0x168], 0x1 ;  /* 0x00005a002b4e7a11 */ /* 0x000fe400078008ff */
[C---:B------:R-:W-:Y:S02]  /*1450*/  LOP3.LUT R129, R14.reuse, 0x20, RZ, 0x3c, !PT ;  /* 0x000000200e817812 */ /* 0x040fe400078e3cff */
[C---:B------:R-:W-:Y:S02]  /*1460*/  LOP3.LUT R130, R14.reuse, 0x40, RZ, 0x3c, !PT ;  /* 0x000000400e827812 */ /* 0x040fe400078e3cff */
[----:B------:R-:W-:-:S02]  /*1470*/  LOP3.LUT R131, R14, 0x60, RZ, 0x3c, !PT ;  /* 0x000000600e837812 */ /* 0x000fc400078e3cff */
[----:B------:R-:W-:Y:S02]  /*1480*/  LOP3.LUT R132, R15, 0x40, RZ, 0x3c, !PT ;  /* 0x000000400f847812 */ /* 0x000fe400078e3cff */
[----:B------:R-:W-:Y:S02]  /*1490*/  LEA.HI.X.SX32 R89, R37, c[0x0][0x16c], 0x1, P1 ;  /* 0x00005b0025597a11 */ /* 0x000fe400008f0eff */
[----:B------:R-:W-:Y:S02]  /*14a0*/  LEA.HI.X.SX32 R87, R38, c[0x0][0x16c], 0x1, P2 ;  /* 0x00005b0026577a11 */ /* 0x000fe400010f0eff */
[----:B------:R-:W-:Y:S02]  /*14b0*/  LEA.HI.X.SX32 R85, R39, c[0x0][0x16c], 0x1, P3 ;  /* 0x00005b0027557a11 */ /* 0x000fe400018f0eff */
[----:B------:R-:W-:Y:S02]  /*14c0*/  LEA.HI.X.SX32 R83, R40, c[0x0][0x16c], 0x1, P4 ;  /* 0x00005b0028537a11 */ /* 0x000fe400020f0eff */
[----:B------:R-:W-:-:S02]  /*14d0*/  LEA.HI.X.SX32 R81, R41, c[0x0][0x16c], 0x1, P5 ;  /* 0x00005b0029517a11 */ /* 0x000fc400028f0eff */
[----:B------:R-:W-:Y:S02]  /*14e0*/  LEA.HI.X.SX32 R157, R42, c[0x0][0x16c], 0x1, P6 ;  /* 0x00005b002a9d7a11 */ /* 0x000fe400030f0eff */
[----:B------:R-:W-:Y:S02]  /*14f0*/  LEA.HI.X.SX32 R79, R43, c[0x0][0x16c], 0x1, P0 ;  /* 0x00005b002b4f7a11 */ /* 0x000fe400000f0eff */
.L_x_1:
[----:B------:R-:W-:Y:S01]  /*1500*/  ISETP.GE.AND P0, PT, R2, UR4, PT ;  /* 0x0000000402007c0c */ /* 0x000fe2000bf06270 */
[--C-:B------:R-:W-:Y:S01]  /*1510*/  IMAD.WIDE R36, R94, 0x2, R136.reuse ;  /* 0x000000025e247825 */ /* 0x100fe200078e0288 */
[----:B------:R-:W-:Y:S02]  /*1520*/  ISETP.GE.AND P1, PT, R17, UR4, PT ;  /* 0x0000000411007c0c */ /* 0x000fe4000bf26270 */
[----:B------:R-:W-:Y:S01]  /*1530*/  ISETP.GE.AND P2, PT, R18, UR4, PT ;  /* 0x0000000412007c0c */ /* 0x000fe2000bf46270 */
[----:B------:R-:W-:Y:S01]  /*1540*/  IMAD.WIDE R40, R128, 0x2, R136 ;  /* 0x0000000280287825 */ /* 0x000fe200078e0288 */
[----:B------:R-:W-:Y:S02]  /*1550*/  PRMT R47, RZ, 0x7610, R47 ;  /* 0x00007610ff2f7816 */ /* 0x000fe4000000002f */
[----:B------:R-:W-:-:S02]  /*1560*/  PRMT R154, RZ, 0x7610, R154 ;  /* 0x00007610ff9a7816 */ /* 0x000fc4000000009a */
[----:B------:R-:W-:-:S03]  /*1570*/  PRMT R143, RZ, 0x7610, R143 ;  /* 0x00007610ff8f7816 */ /* 0x000fc6000000008f */
[----:B------:R0:W2:Y:S01]  /*1580*/  @!P0 LDG.E.U16 R47, [R36.64] ;  /* 0x00000006242f8981 */ /* 0x0000a2000c1e1500 */
[----:B------:R-:W-:Y:S02]  /*1590*/  ISETP.GE.AND P3, PT, R19, UR4, PT ;  /* 0x0000000413007c0c */ /* 0x000fe4000bf66270 */
[----:B------:R-:W-:Y:S01]  /*15a0*/  ISETP.GE.AND P0, PT, R23, UR4, PT ;  /* 0x0000000417007c0c */ /* 0x000fe2000bf06270 */
[----:B------:R1:W3:Y:S01]  /*15b0*/  @!P1 LDG.E.U16 R154, [R40.64] ;  /* 0x00000006289a9981 */ /* 0x0002e2000c1e1500 */
[----:B------:R-:W-:Y:S01]  /*15c0*/  ISETP.GE.AND P1, PT, R22, UR4, PT ;  /* 0x0000000416007c0c */ /* 0x000fe2000bf26270 */
[----:B------:R-:W-:Y:S01]  /*15d0*/  IMAD.WIDE R38, R126, 0x2, R136 ;  /* 0x000000027e267825 */ /* 0x000fe200078e0288 */
[----:B------:R-:W-:Y:S02]  /*15e0*/  PRMT R138, RZ, 0x7610, R138 ;  /* 0x00007610ff8a7816 */ /* 0x000fe4000000008a */
[----:B------:R-:W-:Y:S01]  /*15f0*/  ISETP.GE.AND P4, PT, R20, UR4, PT ;  /* 0x0000000414007c0c */ /* 0x000fe2000bf86270 */
[----:B0-----:R-:W-:Y:S01]  /*1600*/  IMAD.WIDE R36, R127, 0x2, R136 ;  /* 0x000000027f247825 */ /* 0x001fe200078e0288 */
[----:B------:R-:W-:-:S02]  /*1610*/  PRMT R141, RZ, 0x7610, R141 ;  /* 0x00007610ff8d7816 */ /* 0x000fc4000000008d */
[----:B------:R-:W-:Y:S01]  /*1620*/  PRMT R62, RZ, 0x7610, R62 ;  /* 0x00007610ff3e7816 */ /* 0x000fe2000000003e */
[----:B------:R-:W-:Y:S01]  /*1630*/  IMAD.WIDE R54, R123, 0x2, R136 ;  /* 0x000000027b367825 */ /* 0x000fe200078e0288 */
[----:B------:R0:W4:Y:S01]  /*1640*/  @!P2 LDG.E.U16 R143, [R36.64] ;  /* 0x00000006248fa981 */ /* 0x000122000c1e1500 */
[----:B------:R-:W-:Y:S02]  /*1650*/  ISETP.GE.AND P2, PT, R24, UR4, PT ;  /* 0x0000000418007c0c */ /* 0x000fe4000bf46270 */
[----:B------:R-:W-:Y:S01]  /*1660*/  PRMT R155, RZ, 0x7610, R155 ;  /* 0x00007610ff9b7816 */ /* 0x000fe2000000009b */
[----:B------:R-:W-:Y:S01]  /*1670*/  IMAD.WIDE R56, R122, 0x2, R136 ;  /* 0x000000027a387825 */ /* 0x000fe200078e0288 */
[----:B------:R5:W3:Y:S01]  /*1680*/  @!P3 LDG.E.U16 R138, [R38.64] ;  /* 0x00000006268ab981 */ /* 0x000ae2000c1e1500 */
[----:B------:R-:W-:Y:S02]  /*1690*/  PRMT R45, RZ, 0x7610, R45 ;  /* 0x00007610ff2d7816 */ /* 0x000fe4000000002d */
[----:B-1----:R-:W-:Y:S01]  /*16a0*/  IMAD.WIDE R40, R125, 0x2, R136 ;  /* 0x000000027d287825 */ /* 0x002fe200078e0288 */
[----:B------:R1:W3:Y:S01]  /*16b0*/  @!P1 LDG.E.U16 R141, [R54.64] ;  /* 0x00000006368d9981 */ /* 0x0002e2000c1e1500 */
[----:B------:R-:W-:-:S02]  /*16c0*/  ISETP.GE.AND P5, PT, R21, UR4, PT ;  /* 0x0000000415007c0c */ /* 0x000fc4000bfa6270 */
[--C-:B0-----:R-:W-:Y:S01]  /*16d0*/  IMAD.WIDE R36, R121, 0x2, R136.reuse ;  /* 0x0000000279247825 */ /* 0x101fe200078e0288 */
[----:B------:R0:W3:Y:S01]  /*16e0*/  @!P0 LDG.E.U16 R62, [R56.64] ;  /* 0x00000006383e8981 */ /* 0x0000e2000c1e1500 */
[----:B------:R-:W-:Y:S02]  /*16f0*/  ISETP.GE.AND P3, PT, R25, UR4, PT ;  /* 0x0000000419007c0c */ /* 0x000fe4000bf66270 */
[----:B------:R-:W-:Y:S01]  /*1700*/  ISETP.GE.AND P1, PT, R26, UR4, PT ;  /* 0x000000041a007c0c */ /* 0x000fe2000bf26270 */
[----:B------:R0:W3:Y:S01]  /*1710*/  @!P2 LDG.E.U16 R155, [R36.64] ;  /* 0x00000006249ba981 */ /* 0x0000e2000c1e1500 */
[----:B------:R-:W-:Y:S01]  /*1720*/  ISETP.GE.AND P0, PT, R27, UR4, PT ;  /* 0x000000041b007c0c */ /* 0x000fe2000bf06270 */
[----:B------:R-:W-:Y:S01]  /*1730*/  IMAD.WIDE R42, R124, 0x2, R136 ;  /* 0x000000027c2a7825 */ /* 0x000fe200078e0288 */
[----:B------:R-:W-:Y:S01]  /*1740*/  ISETP.GE.AND P2, PT, R29, UR4, PT ;  /* 0x000000041d007c0c */ /* 0x000fe2000bf46270 */
[----:B------:R0:W4:Y:S01]  /*1750*/  @!P4 LDG.E.U16 R45, [R40.64] ;  /* 0x00000006282dc981 */ /* 0x000122000c1e1500 */
[----:B------:R-:W-:Y:S01]  /*1760*/  PRMT R150, RZ, 0x7610, R150 ;  /* 0x00007610ff967816 */ /* 0x000fe20000000096 */
[----:B-----5:R-:W-:Y:S01]  /*1770*/  IMAD.WIDE R38, R120, 0x2, R136 ;  /* 0x0000000278267825 */ /* 0x020fe200078e0288 */
[----:B------:R-:W-:-:S02]  /*1780*/  PRMT R139, RZ, 0x7610, R139 ;  /* 0x00007610ff8b7816 */ /* 0x000fc4000000008b */
[----:B------:R-:W-:Y:S01]  /*1790*/  PRMT R60, RZ, 0x7610, R60 ;  /* 0x00007610ff3c7816 */ /* 0x000fe2000000003c */
[----:B------:R-:W-:Y:S01]  /*17a0*/  IMAD.WIDE R52, R119, 0x2, R136 ;  /* 0x0000000277347825 */ /* 0x000fe200078e0288 */
[----:B------:R-:W-:Y:S01]  /*17b0*/  PRMT R148, RZ, 0x7610, R148 ;  /* 0x00007610ff947816 */ /* 0x000fe20000000094 */
[----:B------:R5:W4:Y:S01]  /*17c0*/  @!P3 LDG.E.U16 R150, [R38.64] ;  /* 0x000000062696b981 */ /* 0x000b22000c1e1500 */
[----:B------:R-:W-:Y:S01]  /*17d0*/  PRMT R152, RZ, 0x7610, R152 ;  /* 0x00007610ff987816 */ /* 0x000fe20000000098 */
[----:B0-----:R-:W-:-:S04]  /*17e0*/  IMAD.WIDE R40, R118, 0x2, R136 ;  /* 0x0000000276287825 */ /* 0x001fc800078e0288 */
[----:B-1----:R-:W-:Y:S01]  /*17f0*/  IMAD.WIDE R54, R116, 0x2, R136 ;  /* 0x0000000274367825 */ /* 0x002fe200078e0288 */
[----:B------:R0:W4:Y:S01]  /*1800*/  @!P1 LDG.E.U16 R139, [R52.64] ;  /* 0x00000006348b9981 */ /* 0x000122000c1e1500 */
[----:B------:R-:W-:Y:S02]  /*1810*/  ISETP.GE.AND P1, PT, R30, UR4, PT ;  /* 0x000000041e007c0c */ /* 0x000fe4000bf26270 */
[----:B------:R-:W-:Y:S01]  /*1820*/  ISETP.GE.AND P3, PT, R32, UR4, PT ;  /* 0x0000000420007c0c */ /* 0x000fe2000bf66270 */
[----:B------:R1:W4:Y:S01]  /*1830*/  @!P0 LDG.E.U16 R60, [R40.64] ;  /* 0x00000006283c8981 */ /* 0x000322000c1e1500 */
[----:B------:R-:W-:-:S03]  /*1840*/  ISETP.GE.AND P0, PT, R31, UR4, PT ;  /* 0x000000041f007c0c */ /* 0x000fc6000bf06270 */
[----:B------:R0:W4:Y:S01]  /*1850*/  @!P2 LDG.E.U16 R148, [R54.64] ;  /* 0x000000063694a981 */ /* 0x000122000c1e1500 */
[----:B------:R-:W-:Y:S01]  /*1860*/  ISETP.GE.AND P2, PT, R33, UR4, PT ;  /* 0x0000000421007c0c */ /* 0x000fe2000bf46270 */
[----:B------:R-:W-:Y:S01]  /*1870*/  IMAD.WIDE R36, R115, 0x2, R136 ;  /* 0x0000000273247825 */ /* 0x000fe200078e0288 */
[----:B------:R-:W-:Y:S01]  /*1880*/  PRMT R63, RZ, 0x7610, R63 ;  /* 0x00007610ff3f7816 */ /* 0x000fe2000000003f */
[----:B------:R0:W4:Y:S01]  /*1890*/  @!P5 LDG.E.U16 R152, [R42.64] ;  /* 0x000000062a98d981 */ /* 0x000122000c1e1500 */
[----:B------:R-:W-:Y:S01]  /*18a0*/  PRMT R58, RZ, 0x7610, R58 ;  /* 0x00007610ff3a7816 */ /* 0x000fe2000000003a */
[----:B-----5:R-:W-:Y:S01]  /*18b0*/  IMAD.WIDE R38, R114, 0x2, R136 ;  /* 0x0000000272267825 */ /* 0x020fe200078e0288 */
[----:B------:R-:W-:Y:S02]  /*18c0*/  PRMT R151, RZ, 0x7610, R151 ;  /* 0x00007610ff977816 */ /* 0x000fe40000000097 */
[----:B------:R-:W-:Y:S01]  /*18d0*/  PRMT R146, RZ, 0x7610, R146 ;  /* 0x00007610ff927816 */ /* 0x000fe20000000092 */
[--C-:B-1----:R-:W-:Y:S01]  /*18e0*/  IMAD.WIDE R40, R113, 0x2, R136.reuse ;  /* 0x0000000271287825 */ /* 0x102fe200078e0288 */
[----:B------:R-:W-:Y:S01]  /*18f0*/  ISETP.GE.AND P4, PT, R28, UR4, PT ;  /* 0x000000041c007c0c */ /* 0x000fe2000bf86270 */
[----:B------:R1:W5:Y:S02]  /*1900*/  @!P1 LDG.E.U16 R63, [R36.64] ;  /* 0x00000006243f9981 */ /* 0x000364000c1e1500 */
[----:B0-----:R-:W-:Y:S01]  /*1910*/  IMAD.WIDE R52, R112, 0x2, R136 ;  /* 0x0000000270347825 */ /* 0x001fe200078e0288 */
[----:B------:R-:W-:Y:S01]  /*1920*/  ISETP.GE.AND P1, PT, R35, UR4, PT ;  /* 0x0000000423007c0c */ /* 0x000fe2000bf26270 */
[----:B------:R0:W5:Y:S01]  /*1930*/  @!P0 LDG.E.U16 R58, [R38.64] ;  /* 0x00000006263a8981 */ /* 0x000162000c1e1500 */
[----:B------:R-:W-:-:S03]  /*1940*/  ISETP.GE.AND P0, PT, R34, UR4, PT ;  /* 0x0000000422007c0c */ /* 0x000fc6000bf06270 */
[----:B------:R0:W5:Y:S01]  /*1950*/  @!P3 LDG.E.U16 R151, [R40.64] ;  /* 0x000000062897b981 */ /* 0x000162000c1e1500 */
[----:B------:R-:W-:-:S03]  /*1960*/  ISETP.GE.AND P3, PT, R69, UR4, PT ;  /* 0x0000000445007c0c */ /* 0x000fc6000bf66270 */
[----:B------:R0:W5:Y:S01]  /*1970*/  @!P2 LDG.E.U16 R146, [R52.64] ;  /* 0x000000063492a981 */ /* 0x000162000c1e1500 */
[----:B------:R-:W-:Y:S01]  /*1980*/  ISETP.GE.AND P2, PT, R68, UR4, PT ;  /* 0x0000000444007c0c */ /* 0x000fe2000bf46270 */
[----:B------:R-:W-:Y:S01]  /*1990*/  IMAD.WIDE R42, R117, 0x2, R136 ;  /* 0x00000002752a7825 */ /* 0x000fe200078e0288 */
[----:B------:R-:W-:Y:S02]  /*19a0*/  PRMT R153, RZ, 0x7610, R153 ;  /* 0x00007610ff997816 */ /* 0x000fe40000000099 */
[----:B------:R-:W-:Y:S01]  /*19b0*/  PRMT R61, RZ, 0x7610, R61 ;  /* 0x00007610ff3d7816 */ /* 0x000fe2000000003d */
[----:B-1----:R-:W-:Y:S01]  /*19c0*/  IMAD.WIDE R36, R111, 0x2, R136 ;  /* 0x000000026f247825 */ /* 0x002fe200078e0288 */
[----:B------:R-:W-:Y:S02]  /*19d0*/  PRMT R56, RZ, 0x7610, R56 ;  /* 0x00007610ff387816 */ /* 0x000fe40000000038 */
[----:B------:R1:W5:Y:S01]  /*19e0*/  @!P4 LDG.E.U16 R153, [R42.64] ;  /* 0x000000062a99c981 */ /* 0x000362000c1e1500 */
[----:B------:R-:W-:Y:S01]  /*19f0*/  PRMT R149, RZ, 0x7610, R149 ;  /* 0x00007610ff957816 */ /* 0x000fe20000000095 */
[----:B0-----:R-:W-:Y:S01]  /*1a00*/  IMAD.WIDE R38, R110, 0x2, R136 ;  /* 0x000000026e267825 */ /* 0x001fe200078e0288 */
[----:B------:R-:W-:Y:S01]  /*1a10*/  PRMT R144, RZ, 0x7610, R144 ;  /* 0x00007610ff907816 */ /* 0x000fe20000000090 */
[----:B------:R0:W5:Y:S02]  /*1a20*/  @!P0 LDG.E.U16 R61, [R36.64] ;  /* 0x00000006243d8981 */ /* 0x000164000c1e1500 */
[----:B------:R-:W-:-:S04]  /*1a30*/  IMAD.WIDE R40, R109, 0x2, R136 ;  /* 0x000000026d287825 */ /* 0x000fc800078e0288 */
[--C-:B-1----:R-:W-:Y:S01]  /*1a40*/  IMAD.WIDE R42, R108, 0x2, R136.reuse ;  /* 0x000000026c2a7825 */ /* 0x102fe200078e0288 */
[----:B------:R1:W5:Y:S01]  /*1a50*/  @!P1 LDG.E.U16 R56, [R38.64] ;  /* 0x0000000626389981 */ /* 0x000362000c1e1500 */
[----:B------:R-:W-:Y:S02]  /*1a60*/  ISETP.GE.AND P1, PT, R70, UR4, PT ;  /* 0x0000000446007c0c */ /* 0x000fe4000bf26270 */
[----:B------:R-:W-:Y:S01]  /*1a70*/  ISETP.GE.AND P4, PT, R73, UR4, PT ;  /* 0x0000000449007c0c */ /* 0x000fe2000bf86270 */
[----:B------:R0:W5:Y:S01]  /*1a80*/  @!P2 LDG.E.U16 R149, [R40.64] ;  /* 0x000000062895a981 */ /* 0x000162000c1e1500 */
[----:B------:R-:W-:Y:S02]  /*1a90*/  ISETP.GE.AND P2, PT, R71, UR4, PT ;  /* 0x0000000447007c0c */ /* 0x000fe4000bf46270 */
[----:B------:R-:W-:Y:S01]  /*1aa0*/  ISETP.GE.AND P0, PT, R74, UR4, PT ;  /* 0x000000044a007c0c */ /* 0x000fe2000bf06270 */
[----:B------:R1:W5:Y:S01]  /*1ab0*/  @!P3 LDG.E.U16 R144, [R42.64] ;  /* 0x000000062a90b981 */ /* 0x000362000c1e1500 */
[----:B------:R-:W-:Y:S01]  /*1ac0*/  ISETP.GE.AND P3, PT, R72, UR4, PT ;  /* 0x0000000448007c0c */ /* 0x000fe2000bf66270 */
[----:B------:R-:W-:Y:S01]  /*1ad0*/  IMAD.WIDE R52, R107, 0x2, R136 ;  /* 0x000000026b347825 */ /* 0x000fe200078e0288 */
[----:B------:R-:W-:-:S02]  /*1ae0*/  PRMT R59, RZ, 0x7610, R59 ;  /* 0x00007610ff3b7816 */ /* 0x000fc4000000003b */
[----:B------:R-:W-:Y:S01]  /*1af0*/  PRMT R54, RZ, 0x7610, R54 ;  /* 0x00007610ff367816 */ /* 0x000fe20000000036 */
[----:B0-----:R-:W-:Y:S01]  /*1b00*/  IMAD.WIDE R36, R106, 0x2, R136 ;  /* 0x000000026a247825 */ /* 0x001fe200078e0288 */
[----:B------:R-:W-:Y:S02]  /*1b10*/  PRMT R147, RZ, 0x7610, R147 ;  /* 0x00007610ff937816 */ /* 0x000fe40000000093 */
[----:B------:R-:W-:Y:S01]  /*1b20*/  PRMT R142, RZ, 0x7610, R142 ;  /* 0x00007610ff8e7816 */ /* 0x000fe2000000008e */
[----:B-1----:R-:W-:Y:S01]  /*1b30*/  IMAD.WIDE R38, R105, 0x2, R136 ;  /* 0x0000000269267825 */ /* 0x002fe200078e0288 */
[----:B------:R-:W-:Y:S01]  /*1b40*/  PRMT R57, RZ, 0x7610, R57 ;  /* 0x00007610ff397816 */ /* 0x000fe20000000039 */
[----:B------:R0:W5:Y:S02]  /*1b50*/  @!P1 LDG.E.U16 R59, [R52.64] ;  /* 0x00000006343b9981 */ /* 0x000164000c1e1500 */
[----:B------:R-:W-:-:S04]  /*1b60*/  IMAD.WIDE R40, R104, 0x2, R136 ;  /* 0x0000000268287825 */ /* 0x000fc800078e0288 */
[----:B------:R-:W-:Y:S01]  /*1b70*/  IMAD.WIDE R42, R103, 0x2, R136 ;  /* 0x00000002672a7825 */ /* 0x000fe200078e0288 */
[----:B------:R1:W5:Y:S01]  /*1b80*/  @!P2 LDG.E.U16 R54, [R36.64] ;  /* 0x000000062436a981 */ /* 0x000362000c1e1500 */
[----:B------:R-:W-:Y:S02]  /*1b90*/  ISETP.GE.AND P1, PT, R75, UR4, PT ;  /* 0x000000044b007c0c */ /* 0x000fe4000bf26270 */
[----:B------:R-:W-:Y:S01]  /*1ba0*/  ISETP.GE.AND P2, PT, R90, UR4, PT ;  /* 0x000000045a007c0c */ /* 0x000fe2000bf46270 */
[----:B------:R0:W5:Y:S01]  /*1bb0*/  @!P3 LDG.E.U16 R147, [R38.64] ;  /* 0x000000062693b981 */ /* 0x000162000c1e1500 */
[----:B------:R-:W-:-:S03]  /*1bc0*/  ISETP.GE.AND P3, PT, R91, UR4, PT ;  /* 0x000000045b007c0c */ /* 0x000fc6000bf66270 */
[----:B------:R0:W5:Y:S01]  /*1bd0*/  @!P4 LDG.E.U16 R142, [R40.64] ;  /* 0x00000006288ec981 */ /* 0x000162000c1e1500 */
[----:B------:R-:W-:-:S03]  /*1be0*/  ISETP.GE.AND P4, PT, R93, UR4, PT ;  /* 0x000000045d007c0c */ /* 0x000fc6000bf86270 */
[----:B------:R0:W5:Y:S01]  /*1bf0*/  @!P0 LDG.E.U16 R57, [R42.64] ;  /* 0x000000062a398981 */ /* 0x000162000c1e1500 */
[----:B------:R-:W-:Y:S01]  /*1c00*/  ISETP.GE.AND P0, PT, R92, UR4, PT ;  /* 0x000000045c007c0c */ /* 0x000fe2000bf06270 */
[----:B-1----:R-:W-:Y:S01]  /*1c10*/  IMAD.WIDE R36, R102, 0x2, R136 ;  /* 0x0000000266247825 */ /* 0x002fe200078e0288 */
[----:B------:R-:W-:Y:S02]  /*1c20*/  PRMT R46, RZ, 0x7610, R46 ;  /* 0x00007610ff2e7816 */ /* 0x000fe4000000002e */
[----:B------:R-:W-:Y:S01]  /*1c30*/  PRMT R145, RZ, 0x7610, R145 ;  /* 0x00007610ff917816 */ /* 0x000fe20000000091 */
[----:B0-----:R-:W-:Y:S01]  /*1c40*/  IMAD.WIDE R38, R101, 0x2, R136 ;  /* 0x0000000265267825 */ /* 0x001fe200078e0288 */
[----:B------:R-:W-:Y:S02]  /*1c50*/  PRMT R140, RZ, 0x7610, R140 ;  /* 0x00007610ff8c7816 */ /* 0x000fe4000000008c */
[----:B------:R-:W-:Y:S01]  /*1c60*/  PRMT R55, RZ, 0x7610, R55 ;  /* 0x00007610ff377816 */ /* 0x000fe20000000037 */
[----:B------:R-:W-:Y:S01]  /*1c70*/  IMAD.WIDE R76, R100, 0x2, R136 ;  /* 0x00000002644c7825 */ /* 0x000fe200078e0288 */
[----:B------:R-:W-:Y:S01]  /*1c80*/  PRMT R44, RZ, 0x7610, R44 ;  /* 0x00007610ff2c7816 */ /* 0x000fe2000000002c */
[----:B------:R0:W5:Y:S02]  /*1c90*/  @!P1 LDG.E.U16 R46, [R36.64] ;  /* 0x00000006242e9981 */ /* 0x000164000c1e1500 */
[----:B------:R-:W-:-:S02]  /*1ca0*/  IMAD.WIDE R40, R99, 0x2, R136 ;  /* 0x0000000263287825 */ /* 0x000fc400078e0288 */
[----:B------:R1:W5:Y:S02]  /*1cb0*/  @!P2 LDG.E.U16 R145, [R38.64] ;  /* 0x000000062691a981 */ /* 0x000364000c1e1500 */
[----:B------:R-:W-:Y:S02]  /*1cc0*/  IMAD.WIDE R42, R98, 0x2, R136 ;  /* 0x00000002622a7825 */ /* 0x000fe400078e0288 */
[----:B------:R0:W5:Y:S04]  /*1cd0*/  @!P3 LDG.E.U16 R140, [R76.64] ;  /* 0x000000064c8cb981 */ /* 0x000168000c1e1500 */
[----:B------:R0:W5:Y:S04]  /*1ce0*/  @!P0 LDG.E.U16 R55, [R40.64] ;  /* 0x0000000628378981 */ /* 0x000168000c1e1500 */
[----:B------:R1:W5:Y:S04]  /*1cf0*/  @!P4 LDG.E.U16 R44, [R42.64] ;  /* 0x000000062a2cc981 */ /* 0x000368000c1e1500 */
[----:B------:R-:W-:Y:S01]  /*1d00*/  BAR.SYNC.DEFER_BLOCKING 0x0 ;  /* 0x0000000000007b1d */ /* 0x000fe20000010000 */
[----:B------:R-:W-:Y:S01]  /*1d10*/  ISETP.GE.AND P1, PT, R3, UR4, PT ;  /* 0x0000000403007c0c */ /* 0x000fe2000bf26270 */
[----:B0-----:R-:W-:Y:S01]  /*1d20*/  IMAD.MOV.U32 R76, RZ, RZ, R156 ;  /* 0x000000ffff4c7224 */ /* 0x001fe200078e009c */
[----:B------:R-:W-:Y:S01]  /*1d30*/  PRMT R53, RZ, 0x7610, R53 ;  /* 0x00007610ff357816 */ /* 0x000fe20000000035 */
[----:B------:R-:W-:-:S02]  /*1d40*/  IMAD.MOV.U32 R77, RZ, RZ, R157 ;  /* 0x000000ffff4d7224 */ /* 0x000fc400078e009d */
[C---:B-1----:R-:W-:Y:S01]  /*1d50*/  IMAD.WIDE R38, R95.reuse, 0x2, R78 ;  /* 0x000000025f267825 */ /* 0x042fe200078e024e */
[----:B------:R-:W-:Y:S02]  /*1d60*/  PRMT R52, RZ, 0x7610, R52 ;  /* 0x00007610ff347816 */ /* 0x000fe40000000034 */
[----:B------:R-:W-:Y:S01]  /*1d70*/  PRMT R156, RZ, 0x7610, R156 ;  /* 0x00007610ff9c7816 */ /* 0x000fe2000000009c */
[----:B------:R-:W-:Y:S01]  /*1d80*/  IMAD.WIDE R36, R95, 0x2, R76 ;  /* 0x000000025f247825 */ /* 0x000fe200078e024c */
[----:B------:R-:W-:-:S03]  /*1d90*/  PRMT R159, RZ, 0x7610, R159 ;  /* 0x00007610ff9f7816 */ /* 0x000fc6000000009f */
[C---:B------:R-:W-:Y:S01]  /*1da0*/  IMAD.WIDE R40, R95.reuse, 0x2, R82 ;  /* 0x000000025f287825 */ /* 0x040fe200078e0252 */
[----:B------:R-:W-:Y:S02]  /*1db0*/  PRMT R158, RZ, 0x7610, R158 ;  /* 0x00007610ff9e7816 */ /* 0x000fe4000000009e */
[----:B------:R-:W-:Y:S01]  /*1dc0*/  PRMT R157, RZ, 0x7610, R157 ;  /* 0x00007610ff9d7816 */ /* 0x000fe2000000009d */
[----:B------:R-:W-:Y:S01]  /*1dd0*/  IMAD.WIDE R42, R95, 0x2, R80 ;  /* 0x000000025f2a7825 */ /* 0x000fe200078e0250 */
[----:B------:R-:W-:Y:S01]  /*1de0*/  PRMT R161, RZ, 0x7610, R161 ;  /* 0x00007610ffa17816 */ /* 0x000fe200000000a1 */
[----:B------:R0:W5:Y:S01]  /*1df0*/  @!P1 LDG.E.U16 R53, [R38.64] ;  /* 0x0000000626359981 */ /* 0x000162000c1e1500 */
[----:B------:R-:W-:-:S03]  /*1e00*/  PRMT R160, RZ, 0x7610, R160 ;  /* 0x00007610ffa07816 */ /* 0x000fc600000000a0 */
[----:B------:R1:W5:Y:S04]  /*1e10*/  @!P1 LDG.E.U16 R52, [R36.64] ;  /* 0x0000000624349981 */ /* 0x000368000c1e1500 */
[----:B------:R1:W5:Y:S01]  /*1e20*/  @!P1 LDG.E.U16 R156, [R40.64] ;  /* 0x00000006289c9981 */ /* 0x000362000c1e1500 */
[----:B0-----:R-:W-:-:S03]  /*1e30*/  IMAD.WIDE R38, R95, 0x2, R84 ;  /* 0x000000025f267825 */ /* 0x001fc600078e0254 */
[----:B------:R-:W5:Y:S01]  /*1e40*/  @!P1 LDG.E.U16 R157, [R42.64] ;  /* 0x000000062a9d9981 */ /* 0x000f62000c1e1500 */
[----:B-1----:R-:W-:-:S03]  /*1e50*/  IMAD.WIDE R36, R95, 0x2, R86 ;  /* 0x000000025f247825 */ /* 0x002fc600078e0256 */
[----:B------:R0:W5:Y:S01]  /*1e60*/  @!P1 LDG.E.U16 R159, [R38.64] ;  /* 0x00000006269f9981 */ /* 0x000162000c1e1500 */
[----:B------:R-:W-:-:S03]  /*1e70*/  IMAD.WIDE R40, R95, 0x2, R88 ;  /* 0x000000025f287825 */ /* 0x000fc600078e0258 */
[----:B------:R-:W5:Y:S04]  /*1e80*/  @!P1 LDG.E.U16 R158, [R36.64] ;  /* 0x00000006249e9981 */ /* 0x000f68000c1e1500 */
[----:B------:R-:W5:Y:S01]  /*1e90*/  @!P1 LDG.E.U16 R161, [R40.64] ;  /* 0x0000000628a19981 */ /* 0x000f62000c1e1500 */
[----:B0-----:R-:W-:-:S05]  /*1ea0*/  IMAD.WIDE R38, R95, 0x2, R134 ;  /* 0x000000025f267825 */ /* 0x001fca00078e0286 */
[----:B------:R-:W5:Y:S04]  /*1eb0*/  @!P1 LDG.E.U16 R160, [R38.64] ;  /* 0x0000000626a09981 */ /* 0x000f68000c1e1500 */
[----:B--2---:R-:W-:Y:S04]  /*1ec0*/  STS.U16 [R14], R47 ;  /* 0x0000002f0e007388 */ /* 0x004fe80000000400 */
[----:B---3--:R-:W-:Y:S04]  /*1ed0*/  STS.U16 [R14+0x800], R155 ;  /* 0x0008009b0e007388 */ /* 0x008fe80000000400 */
[----:B----4-:R-:W-:Y:S04]  /*1ee0*/  STS.U16 [R14+0x400], R45 ;  /* 0x0004002d0e007388 */ /* 0x010fe80000000400 */
[----:B-----5:R-:W-:Y:S04]  /*1ef0*/  STS.U16 [R14+0x1000], R151 ;  /* 0x001000970e007388 */ /* 0x020fe80000000400 */
[----:B------:R-:W-:Y:S04]  /*1f00*/  STS.U16 [R14+0xc00], R153 ;  /* 0x000c00990e007388 */ /* 0x000fe80000000400 */
        /* <DEDUP_REMOVED lines=35> */
[----:B------:R-:W-:Y:S06]  /*2140*/  BAR.SYNC.DEFER_BLOCKING 0x0 ;  /* 0x0000000000007b1d */ /* 0x000fec0000010000 */
[----:B------:R-:W-:Y:S04]  /*2150*/  LDSM.16.MT88.4 R60, [R16] ;  /* 0x00000000103c783b */ /* 0x000fe80000004200 */
[----:B------:R-:W0:Y:S04]  /*2160*/  LDSM.16.M88.4 R36, [R15+0x2000] ;  /* 0x002000000f24783b */ /* 0x000e280000000200 */
[----:B------:R-:W1:Y:S04]  /*2170*/  LDSM.16.M88.4 R40, [R15+0x2400] ;  /* 0x002400000f28783b */ /* 0x000e680000000200 */
[----:B------:R-:W2:Y:S04]  /*2180*/  LDSM.16.MT88.4 R44, [R16+0x800] ;  /* 0x00080000102c783b */ /* 0x000ea80000004200 */
[----:B------:R-:W-:Y:S04]  /*2190*/  LDSM.16.MT88.4 R52, [R16+0x1000] ;  /* 0x001000001034783b */ /* 0x000fe80000004200 */
[----:B------:R-:W3:Y:S01]  /*21a0*/  LDSM.16.M88.4 R56, [R132+0x2000] ;  /* 0x002000008438783b */ /* 0x000ee20000000200 */
[C---:B0-----:R-:W-:Y:S08]  /*21b0*/  HMMA.16816.F32 R48, R60.reuse, R36, R48 ;  /* 0x000000243c30723c */ /* 0x041ff00000001830 */
[----:B-1----:R-:W-:Y:S01]  /*21c0*/  HMMA.16816.F32 R64, R60, R40, R64 ;  /* 0x000000283c40723c */ /* 0x002fe20000001840 */
[----:B------:R-:W0:-:S15]  /*21d0*/  LDSM.16.M88.4 R60, [R132+0x2400] ;  /* 0x00240000843c783b */ /* 0x000e1e0000000200 */
[C---:B--2---:R-:W-:Y:S01]  /*21e0*/  HMMA.16816.F32 R48, R44.reuse, R38, R48 ;  /* 0x000000262c30723c */ /* 0x044fe20000001830 */
[----:B------:R-:W1:Y:S07]  /*21f0*/  LDSM.16.MT88.4 R36, [R16+0x1800] ;  /* 0x001800001024783b */ /* 0x000e6e0000004200 */
[----:B------:R-:W-:Y:S01]  /*2200*/  HMMA.16816.F32 R64, R44, R42, R64 ;  /* 0x0000002a2c40723c */ /* 0x000fe20000001840 */
[----:B------:R-:W-:-:S15]  /*2210*/  IADD3 R133, R133, -0x1, RZ ;  /* 0xffffffff85857810 */ /* 0x000fde0007ffe0ff */
[C---:B---3--:R-:W-:Y:S08]  /*2220*/  HMMA.16816.F32 R48, R52.reuse, R56, R48 ;  /* 0x000000383430723c */ /* 0x048ff00000001830 */
[----:B0-----:R-:W-:Y:S01]  /*2230*/  HMMA.16816.F32 R64, R52, R60, R64 ;  /* 0x0000003c3440723c */ /* 0x001fe20000001840 */
[----:B------:R-:W-:Y:S01]  /*2240*/  ISETP.NE.U32.AND P0, PT, R133, RZ, PT ;  /* 0x000000ff8500720c */ /* 0x000fe20003f05070 */
[----:B------:R-:W-:Y:S01]  /*2250*/  UIADD3 UR4, UR4, -0x40, URZ ;  /* 0xffffffc004047890 */ /* 0x000fe2000fffe03f */
[----:B------:R-:W-:-:S04]  /*2260*/  IMAD.WIDE R134, R97, 0x2, R134 ;  /* 0x0000000261867825 */ /* 0x000fc800078e0286 */
[----:B------:R-:W-:-:S04]  /*2270*/  IMAD.WIDE R88, R97, 0x2, R88 ;  /* 0x0000000261587825 */ /* 0x000fc800078e0258 */
[----:B------:R-:W-:-:S05]  /*2280*/  IMAD.WIDE R86, R97, 0x2, R86 ;  /* 0x0000000261567825 */ /* 0x000fca00078e0256 */
[----:B-1----:R-:W-:Y:S01]  /*2290*/  HMMA.16816.F32 R48, R36, R58, R48 ;  /* 0x0000003a2430723c */ /* 0x002fe20000001830 */
[----:B------:R-:W-:-:S04]  /*22a0*/  IMAD.WIDE R84, R97, 0x2, R84 ;  /* 0x0000000261547825 */ /* 0x000fc800078e0254 */
[----:B------:R-:W-:-:S03]  /*22b0*/  IMAD.WIDE R82, R97, 0x2, R82 ;  /* 0x0000000261527825 */ /* 0x000fc600078e0252 */
[----:B------:R-:W-:Y:S01]  /*22c0*/  HMMA.16816.F32 R64, R36, R62, R64 ;  /* 0x0000003e2440723c */ /* 0x000fe20000001840 */
[----:B------:R-:W-:-:S04]  /*22d0*/  IMAD.WIDE R80, R97, 0x2, R80 ;  /* 0x0000000261507825 */ /* 0x000fc800078e0250 */
[----:B------:R-:W-:-:S04]  /*22e0*/  IMAD.WIDE R156, R97, 0x2, R76 ;  /* 0x00000002619c7825 */ /* 0x000fc800078e024c */
[----:B------:R-:W-:-:S04]  /*22f0*/  IMAD.WIDE R78, R97, 0x2, R78 ;  /* 0x00000002614e7825 */ /* 0x000fc800078e024e */
[----:B------:R-:W-:Y:S01]  /*2300*/  IMAD.WIDE R136, R96, 0x2, R136 ;  /* 0x0000000260887825 */ /* 0x000fe200078e0288 */
[----:B------:R-:W-:Y:S05]  /*2310*/  @P0 BRA `(.L_x_1) ;  /* 0xfffff1e000000947 */ /* 0x000fea000383ffff */
[----:B------:R-:W-:-:S05]  /*2320*/  NOP ;  /* 0x0000000000007918 */ /* 0x000fca0000000000 */
[----:B------:R-:W-:Y:S02]  /*2330*/  F2FP.PACK_AB R51, R67, R51 ;  /* 0x000000334333723e */ /* 0x000fe400000000ff */
[----:B------:R-:W-:Y:S02]  /*2340*/  F2FP.PACK_AB R50, R66, R50 ;  /* 0x000000324232723e */ /* 0x000fe400000000ff */
[----:B------:R-:W-:Y:S02]  /*2350*/  F2FP.PACK_AB R49, R65, R49 ;  /* 0x000000314131723e */ /* 0x000fe400000000ff */
[----:B------:R-:W-:Y:S02]  /*2360*/  F2FP.PACK_AB R48, R64, R48 ;  /* 0x000000304030723e */ /* 0x000fe400000000ff */
.L_x_0:
[----:B------:R-:W-:Y:S01]  /*2370*/  SHF.R.S32.HI R3, RZ, 0x5, R0 ;  /* 0x00000005ff037819 */ /* 0x000fe20000011400 */
[C---:B------:R-:W-:Y:S01]  /*2380*/  IMAD.SHL.U32 R14, R0.reuse, 0x10, RZ ;  /* 0x00000010000e7824 */ /* 0x040fe200078e00ff */
[----:B------:R-:W-:Y:S01]  /*2390*/  BAR.SYNC.DEFER_BLOCKING 0x0 ;  /* 0x0000000000007b1d */ /* 0x000fe20000010000 */
[----:B------:R-:W-:Y:S01]  /*23a0*/  IMAD.SHL.U32 R2, R0, 0x4, RZ ;  /* 0x0000000400027824 */ /* 0x000fe200078e00ff */
[----:B------:R-:W-:-:S02]  /*23b0*/  SGXT R3, R3, 0x1 ;  /* 0x000000010303781a */ /* 0x000fc40000000200 */
[----:B------:R-:W-:Y:S02]  /*23c0*/  LOP3.LUT R0, R0, 0x18, RZ, 0xc0, !PT ;  /* 0x0000001800007812 */ /* 0x000fe400078ec0ff */
[----:B------:R-:W-:Y:S02]  /*23d0*/  LOP3.LUT R15, R14, 0x70, RZ, 0xc0, !PT ;  /* 0x000000700e0f7812 */ /* 0x000fe400078ec0ff */
[----:B------:R-:W-:Y:S02]  /*23e0*/  LOP3.LUT R3, R3, 0x408, RZ, 0xc0, !PT ;  /* 0x0000040803037812 */ /* 0x000fe400078ec0ff */
[----:B------:R-:W-:Y:S01]  /*23f0*/  LOP3.LUT R14, R2, 0x180, RZ, 0xc0, !PT ;  /* 0x00000180020e7812 */ /* 0x000fe200078ec0ff */
[----:B------:R-:W-:Y:S01]  /*2400*/  IMAD R15, R0, 0x40, R15 ;  /* 0x00000040000f7824 */ /* 0x000fe200078e020f */
[----:B------:R-:W-:Y:S02]  /*2410*/  LOP3.LUT R3, R3, 0x7c, R2, 0x78, !PT ;  /* 0x0000007c03037812 */ /* 0x000fe400078e7802 */
[----:B------:R-:W-:Y:S01]  /*2420*/  ISETP.GE.AND P0, PT, R13, c[0x0][0x178], PT ;  /* 0x00005e000d007a0c */ /* 0x000fe20003f06270 */
[----:B------:R-:W-:-:S02]  /*2430*/  IMAD.IADD R15, R14, 0x1, R15 ;  /* 0x000000010e0f7824 */ /* 0x000fc400078e020f */
[----:B------:R-:W-:Y:S01]  /*2440*/  IMAD R3, R4, 0x2, R3 ;  /* 0x0000000204037824 */ /* 0x000fe200078e0203 */
[----:B------:R-:W-:Y:S01]  /*2450*/  ISETP.LT.AND P1, PT, R5, c[0x0][0x17c], !P0 ;  /* 0x00005f0005007a0c */ /* 0x000fe20004721270 */
[----:B------:R-:W-:Y:S01]  /*2460*/  IMAD R13, R13, c[0x0][0x194], RZ ;  /* 0x000065000d0d7a24 */ /* 0x000fe200078e02ff */
[----:B------:R-:W-:Y:S01]  /*2470*/  LEA.HI R15, R0, R15, RZ, 0x1f ;  /* 0x0000000f000f7211 */ /* 0x000fe200078ff8ff */
[----:B------:R-:W-:Y:S01]  /*2480*/  IMAD R5, R5, c[0x0][0x198], RZ ;  /* 0x0000660005057a24 */ /* 0x000fe200078e02ff */
[----:B------:R-:W-:Y:S01]  /*2490*/  LOP3.LUT R0, R3, 0x4, RZ, 0x3c, !PT ;  /* 0x0000000403007812 */ /* 0x000fe200078e3cff */
[----:B------:R-:W-:Y:S01]  /*24a0*/  STS [R3], R48 ;  /* 0x0000003003007388 */ /* 0x000fe20000000800 */
[C---:B------:R-:W-:Y:S02]  /*24b0*/  LOP3.LUT R2, R15.reuse, 0x4, RZ, 0x3c, !PT ;  /* 0x000000040f027812 */ /* 0x040fe400078e3cff */
[C---:B------:R-:W-:Y:S01]  /*24c0*/  LOP3.LUT R14, R15.reuse, 0x8, RZ, 0x3c, !PT ;  /* 0x000000080f0e7812 */ /* 0x040fe200078e3cff */
[----:B------:R-:W-:Y:S01]  /*24d0*/  STS [R3+0x100], R49 ;  /* 0x0001003103007388 */ /* 0x000fe20000000800 */
[----:B------:R-:W-:-:S02]  /*24e0*/  LOP3.LUT R16, R15, 0xc, RZ, 0x3c, !PT ;  /* 0x0000000c0f107812 */ /* 0x000fc400078e3cff */
[C---:B------:R-:W-:Y:S01]  /*24f0*/  LEA R18, P2, R13.reuse, c[0x0][0x170], 0x1 ;  /* 0x00005c000d127a11 */ /* 0x040fe200078408ff */
[----:B------:R-:W-:Y:S01]  /*2500*/  STS [R0+0x200], R50 ;  /* 0x0002003200007388 */ /* 0x000fe20000000800 */
[C---:B------:R-:W-:Y:S01]  /*2510*/  ISETP.LT.AND P4, PT, R6.reuse, c[0x0][0x17c], !P0 ;  /* 0x00005f0006007a0c */ /* 0x040fe20004781270 */
[----:B------:R-:W-:Y:S01]  /*2520*/  IMAD R6, R6, c[0x0][0x198], RZ ;  /* 0x0000660006067a24 */ /* 0x000fe200078e02ff */
[----:B------:R-:W-:Y:S01]  /*2530*/  LEA.HI.X.SX32 R20, R13, c[0x0][0x174], 0x1, P2 ;  /* 0x00005d000d147a11 */ /* 0x000fe200010f0eff */
[----:B------:R0:W-:Y:S04]  /*2540*/  STS [R0+0x300], R51 ;  /* 0x0003003300007388 */ /* 0x0001e80000000800 */
[----:B------:R-:W-:Y:S01]  /*2550*/  BAR.SYNC.DEFER_BLOCKING 0x0 ;  /* 0x0000000000007b1d */ /* 0x000fe20000010000 */
[----:B------:R-:W-:Y:S01]  /*2560*/  LEA R4, P3, R6, R18, 0x1 ;  /* 0x0000001206047211 */ /* 0x000fe200078608ff */
[----:B------:R-:W-:Y:S01]  /*2570*/  IMAD R13, R10, c[0x0][0x198], RZ ;  /* 0x000066000a0d7a24 */ /* 0x000fe200078e02ff */
[C---:B------:R-:W-:Y:S01]  /*2580*/  ISETP.LT.AND P5, PT, R7.reuse, c[0x0][0x17c], !P0 ;  /* 0x00005f0007007a0c */ /* 0x040fe200047a1270 */
[----:B------:R-:W-:-:S02]  /*2590*/  IMAD R7, R7, c[0x0][0x198], RZ ;  /* 0x0000660007077a24 */ /* 0x000fc400078e02ff */
[----:B0-----:R-:W-:Y:S01]  /*25a0*/  IMAD R0, R8, c[0x0][0x198], RZ ;  /* 0x0000660008007a24 */ /* 0x001fe200078e02ff */
[----:B------:R0:W1:Y:S04]  /*25b0*/  LDS R17, [R15] ;  /* 0x000000000f117984 */ /* 0x0000680000000800 */
[----:B------:R2:W3:Y:S04]  /*25c0*/  LDS R19, [R2] ;  /* 0x0000000002137984 */ /* 0x0004e80000000800 */
[----:B------:R-:W4:Y:S01]  /*25d0*/  LDS R21, [R14] ;  /* 0x000000000e157984 */ /* 0x000f220000000800 */
[----:B0-----:R-:W-:-:S03]  /*25e0*/  IMAD R15, R11, c[0x0][0x198], RZ ;  /* 0x000066000b0f7a24 */ /* 0x001fc600078e02ff */
[----:B------:R0:W5:Y:S01]  /*25f0*/  LDS R23, [R16] ;  /* 0x0000000010177984 */ /* 0x0001620000000800 */
[----:B--2---:R-:W-:-:S04]  /*2600*/  LEA R2, P2, R5, R18, 0x1 ;  /* 0x0000001205027211 */ /* 0x004fc800078408ff */
[-C--:B------:R-:W-:Y:S02]  /*2610*/  LEA.HI.X.SX32 R3, R5, R20.reuse, 0x1, P2 ;  /* 0x0000001405037211 */ /* 0x080fe400010f0eff */
[----:B------:R-:W-:Y:S01]  /*2620*/  LEA.HI.X.SX32 R5, R6, R20, 0x1, P3 ;  /* 0x0000001406057211 */ /* 0x000fe200018f0eff */
[----:B0-----:R-:W-:Y:S01]  /*2630*/  IMAD R16, R12, c[0x0][0x198], RZ ;  /* 0x000066000c107a24 */ /* 0x001fe200078e02ff */
[C---:B------:R-:W-:Y:S01]  /*2640*/  ISETP.LT.AND P3, PT, R9.reuse, c[0x0][0x17c], !P0 ;  /* 0x00005f0009007a0c */ /* 0x040fe20004761270 */
[----:B------:R-:W-:Y:S01]  /*2650*/  IMAD R9, R9, c[0x0][0x198], RZ ;  /* 0x0000660009097a24 */ /* 0x000fe200078e02ff */
[----:B------:R-:W-:-:S04]  /*2660*/  LEA R6, P6, R7, R18, 0x1 ;  /* 0x0000001207067211 */ /* 0x000fc800078c08ff */
[----:B------:R-:W-:Y:S01]  /*2670*/  LEA.HI.X.SX32 R7, R7, R20, 0x1, P6 ;  /* 0x0000001407077211 */ /* 0x000fe200030f0eff */
[----:B-1----:R0:W-:Y:S04]  /*2680*/  @P1 STG.E.U16 [R2.64], R17 ;  /* 0x0000001102001986 */ /* 0x0021e8000c101506 */
[----:B---3--:R1:W-:Y:S01]  /*2690*/  @P4 STG.E.U16 [R4.64], R19 ;  /* 0x0000001304004986 */ /* 0x0083e2000c101506 */
[----:B------:R-:W-:Y:S02]  /*26a0*/  ISETP.LT.AND P4, PT, R8, c[0x0][0x17c], !P0 ;  /* 0x00005f0008007a0c */ /* 0x000fe40004781270 */
[-C--:B------:R-:W-:Y:S01]  /*26b0*/  LEA R8, P6, R13, R18.reuse, 0x1 ;  /* 0x000000120d087211 */ /* 0x080fe200078c08ff */
[----:B----4-:R2:W-:Y:S01]  /*26c0*/  @P5 STG.E.U16 [R6.64], R21 ;  /* 0x0000001506005986 */ /* 0x0105e2000c101506 */
[----:B0-----:R-:W-:-:S02]  /*26d0*/  LEA R2, P1, R0, R18, 0x1 ;  /* 0x0000001200027211 */ /* 0x001fc400078208ff */
[----:B------:R-:W-:Y:S02]  /*26e0*/  PRMT R17, R17, 0x7632, R17 ;  /* 0x0000763211117816 */ /* 0x000fe40000000011 */
[----:B-1----:R-:W-:Y:S02]  /*26f0*/  LEA R4, P2, R9, R18, 0x1 ;  /* 0x0000001209047211 */ /* 0x002fe400078408ff */
[----:B------:R-:W-:Y:S02]  /*2700*/  LEA.HI.X.SX32 R3, R0, R20, 0x1, P1 ;  /* 0x0000001400037211 */ /* 0x000fe400008f0eff */
[----:B------:R-:W-:Y:S02]  /*2710*/  LEA R14, P1, R15, R18, 0x1 ;  /* 0x000000120f0e7211 */ /* 0x000fe400078208ff */
[----:B------:R-:W-:Y:S01]  /*2720*/  LEA.HI.X.SX32 R5, R9, R20, 0x1, P2 ;  /* 0x0000001409057211 */ /* 0x000fe200010f0eff */
[----:B-----5:R0:W-:Y:S01]  /*2730*/  @P4 STG.E.U16 [R2.64], R23 ;  /* 0x0000001702004986 */ /* 0x0201e2000c101506 */
[----:B------:R-:W-:-:S02]  /*2740*/  ISETP.LT.AND P2, PT, R10, c[0x0][0x17c], !P0 ;  /* 0x00005f000a007a0c */ /* 0x000fc40004741270 */
[-C--:B------:R-:W-:Y:S01]  /*2750*/  LEA.HI.X.SX32 R15, R15, R20.reuse, 0x1, P1 ;  /* 0x000000140f0f7211 */ /* 0x080fe200008f0eff */
[----:B------:R0:W-:Y:S01]  /*2760*/  @P3 STG.E.U16 [R4.64], R17 ;  /* 0x0000001104003986 */ /* 0x0001e2000c101506 */
[----:B------:R-:W-:Y:S02]  /*2770*/  ISETP.LT.AND P1, PT, R11, c[0x0][0x17c], !P0 ;  /* 0x00005f000b007a0c */ /* 0x000fe40004721270 */
[----:B------:R-:W-:Y:S02]  /*2780*/  ISETP.LT.AND P0, PT, R12, c[0x0][0x17c], !P0 ;  /* 0x00005f000c007a0c */ /* 0x000fe40004701270 */
[----:B------:R-:W-:Y:S02]  /*2790*/  LEA.HI.X.SX32 R9, R13, R20, 0x1, P6 ;  /* 0x000000140d097211 */ /* 0x000fe400030f0eff */
[----:B------:R-:W-:Y:S02]  /*27a0*/  PRMT R19, R19, 0x7632, R19 ;  /* 0x0000763213137816 */ /* 0x000fe40000000013 */
[----:B--2---:R-:W-:-:S02]  /*27b0*/  PRMT R7, R21, 0x7632, R7 ;  /* 0x0000763215077816 */ /* 0x004fc40000000007 */
[C---:B------:R-:W-:Y:S01]  /*27c0*/  LEA R10, P6, R16.reuse, R18, 0x1 ;  /* 0x00000012100a7211 */ /* 0x040fe200078c08ff */
[----:B------:R0:W-:Y:S03]  /*27d0*/  @P2 STG.E.U16 [R8.64], R19 ;  /* 0x0000001308002986 */ /* 0x0001e6000c101506 */
[----:B------:R-:W-:Y:S01]  /*27e0*/  LEA.HI.X.SX32 R11, R16, R20, 0x1, P6 ;  /* 0x00000014100b7211 */ /* 0x000fe200030f0eff */
[----:B------:R0:W-:Y:S01]  /*27f0*/  @P1 STG.E.U16 [R14.64], R7 ;  /* 0x000000070e001986 */ /* 0x0001e2000c101506 */
[----:B------:R-:W-:Y:S07]  /*2800*/  @!P0 EXIT ;  /* 0x000000000000894d */ /* 0x000fee0003800000 */
[----:B0-----:R-:W-:-:S05]  /*2810*/  PRMT R5, R23, 0x7632, R5 ;  /* 0x0000763217057816 */ /* 0x001fca0000000005 */
[----:B------:R-:W-:Y:S01]  /*2820*/  STG.E.U16 [R10.64], R5 ;  /* 0x000000050a007986 */ /* 0x000fe2000c101506 */
[----:B------:R-:W-:Y:S05]  /*2830*/  EXIT ;  /* 0x000000000000794d */ /* 0x000fea0003800000 */
.L_x_2:
[----:B------:R-:W-:-:S00]  /*2840*/  BRA `(.L_x_2) ;  /* 0xfffffff000007947 */ /* 0x000fc0000383ffff */
[----:B------:R-:W-:-:S00]  /*2850*/  NOP ;  /* 0x0000000000007918 */ /* 0x000fc00000000000 */
        /* <DEDUP_REMOVED lines=10> */
.L_x_3:


//--------------------- .nv.shared.matmul_kernel  --------------------------
	.section	.nv.shared.matmul_kernel,"aw",@nobits
	.sectionflags	@""
	.align	16
